	.target	sm_90a

	.elftype	@"ET_EXEC"


//--------------------- .note.nv.tkinfo           --------------------------
	.section	.note.nv.tkinfo,"",@"SHT_NOTE"
	.sectionflags	@"SHF_NOTE_NV_TKINFO"
	.tkinfo
        /*0018*/ 	.word	0x00000002
        /*0030*/ 	.string	""
        /*0030*/ 	.string	"ptxas"
        /*0030*/ 	.string	"Cuda compilation tools, release 13.0, V13.0.88"
        /*0030*/ 	.string	"Build cuda_13.0.r13.0/compiler.36424714_0"
        /*0030*/ 	.string	"-arch sm_90a -m 64 "



//--------------------- .note.nv.cuinfo           --------------------------
	.section	.note.nv.cuinfo,"",@"SHT_NOTE"
	.sectionflags	@"SHF_NOTE_NV_CUINFO"
        /*0018*/ 	.short	0x0002
        /*001a*/ 	.short	0x005a
        /*001c*/ 	.short	0x0082
	.zero		2


//--------------------- .nv.info                  --------------------------
	.section	.nv.info,"",@"SHT_CUDA_INFO"
	.align	4


	//----- nvinfo : EIATTR_REGCOUNT
	.align		4
        /*0000*/ 	.byte	0x04, 0x2f
        /*0002*/ 	.short	(.L_12 - .L_11)
	.align		4
.L_11:
        /*0004*/ 	.word	index@(_ZN7cutlass13device_kernelINS_4gemm6kernel13GemmUniversalIN4cute5tupleIJiiiiEEENS1_10collective13CollectiveMmaINS1_37MainloopSm90TmaGmmaWarpSpecializedFP8ILi9ENS5_IJNS4_1CILi2EEENSA_ILi4EEENSA_ILi1EEEEEENS1_35KernelTmaWarpSpecializedCooperativeEEENS5_IJNSA_ILi128EEENSA_ILi256EEENSA_ILi64EEEEEENS_12float_e5m2_tENS5_IJlSD_lEEESL_SM_NS4_8TiledMMAINS4_8MMA_AtomIJNS4_4SM904GMMA31MMA_64x256x32_F32E5M2E5M2_SS_TNILNSQ_7ScaleInE1ELSS_1EEEEEENS4_6LayoutINS5_IJSB_SD_SD_EEENS5_IJSD_NSA_ILi0EEESX_EEEEENS5_IJNS4_10UnderscoreES10_S10_EEEEENS4_23SM90_TMA_LOAD_MULTICASTENS4_14ComposedLayoutINS4_7SwizzleILi2ELi4ELi3EEENS4_18smem_ptr_flag_bitsILi8EEENSV_INS5_IJNSA_ILi8EEESJ_EEENS5_IJSJ_SD_EEEEEEEvNS4_8identityES13_S1D_vS1E_EENS_8epilogue10collective6detail29Sm90TmaWarpSpecializedAdapterINS1H_15DefaultEpilogueISL_SM_SM_NS1G_6thread17LinearCombinationISL_Li1EffLNS1L_9ScaleType4KindE0ELNS_15FloatRoundStyleE2ESL_EENS1_15EpilogueDefaultEEEEEvvEEEEvNT_6ParamsE)
        /*0008*/ 	.word	0x000000a8


	//----- nvinfo : EIATTR_FRAME_SIZE
	.align		4
.L_12:
        /*000c*/ 	.byte	0x04, 0x11
        /*000e*/ 	.short	(.L_14 - .L_13)
	.align		4
.L_13:
        /*0010*/ 	.word	index@(_ZN7cutlass13device_kernelINS_4gemm6kernel13GemmUniversalIN4cute5tupleIJiiiiEEENS1_10collective13CollectiveMmaINS1_37MainloopSm90TmaGmmaWarpSpecializedFP8ILi9ENS5_IJNS4_1CILi2EEENSA_ILi4EEENSA_ILi1EEEEEENS1_35KernelTmaWarpSpecializedCooperativeEEENS5_IJNSA_ILi128EEENSA_ILi256EEENSA_ILi64EEEEEENS_12float_e5m2_tENS5_IJlSD_lEEESL_SM_NS4_8TiledMMAINS4_8MMA_AtomIJNS4_4SM904GMMA31MMA_64x256x32_F32E5M2E5M2_SS_TNILNSQ_7ScaleInE1ELSS_1EEEEEENS4_6LayoutINS5_IJSB_SD_SD_EEENS5_IJSD_NSA_ILi0EEESX_EEEEENS5_IJNS4_10UnderscoreES10_S10_EEEEENS4_23SM90_TMA_LOAD_MULTICASTENS4_14ComposedLayoutINS4_7SwizzleILi2ELi4ELi3EEENS4_18smem_ptr_flag_bitsILi8EEENSV_INS5_IJNSA_ILi8EEESJ_EEENS5_IJSJ_SD_EEEEEEEvNS4_8identityES13_S1D_vS1E_EENS_8epilogue10collective6detail29Sm90TmaWarpSpecializedAdapterINS1H_15DefaultEpilogueISL_SM_SM_NS1G_6thread17LinearCombinationISL_Li1EffLNS1L_9ScaleType4KindE0ELNS_15FloatRoundStyleE2ESL_EENS1_15EpilogueDefaultEEEEEvvEEEEvNT_6ParamsE)
        /*0014*/ 	.word	0x00000108


	//----- nvinfo : EIATTR_MIN_STACK_SIZE
	.align		4
.L_14:
        /*0018*/ 	.byte	0x04, 0x12
        /*001a*/ 	.short	(.L_16 - .L_15)
	.align		4
.L_15:
        /*001c*/ 	.word	index@(_ZN7cutlass13device_kernelINS_4gemm6kernel13GemmUniversalIN4cute5tupleIJiiiiEEENS1_10collective13CollectiveMmaINS1_37MainloopSm90TmaGmmaWarpSpecializedFP8ILi9ENS5_IJNS4_1CILi2EEENSA_ILi4EEENSA_ILi1EEEEEENS1_35KernelTmaWarpSpecializedCooperativeEEENS5_IJNSA_ILi128EEENSA_ILi256EEENSA_ILi64EEEEEENS_12float_e5m2_tENS5_IJlSD_lEEESL_SM_NS4_8TiledMMAINS4_8MMA_AtomIJNS4_4SM904GMMA31MMA_64x256x32_F32E5M2E5M2_SS_TNILNSQ_7ScaleInE1ELSS_1EEEEEENS4_6LayoutINS5_IJSB_SD_SD_EEENS5_IJSD_NSA_ILi0EEESX_EEEEENS5_IJNS4_10UnderscoreES10_S10_EEEEENS4_23SM90_TMA_LOAD_MULTICASTENS4_14ComposedLayoutINS4_7SwizzleILi2ELi4ELi3EEENS4_18smem_ptr_flag_bitsILi8EEENSV_INS5_IJNSA_ILi8EEESJ_EEENS5_IJSJ_SD_EEEEEEEvNS4_8identityES13_S1D_vS1E_EENS_8epilogue10collective6detail29Sm90TmaWarpSpecializedAdapterINS1H_15DefaultEpilogueISL_SM_SM_NS1G_6thread17LinearCombinationISL_Li1EffLNS1L_9ScaleType4KindE0ELNS_15FloatRoundStyleE2ESL_EENS1_15EpilogueDefaultEEEEEvvEEEEvNT_6ParamsE)
        /*0020*/ 	.word	0x00000108
.L_16:


//--------------------- .nv.compat                --------------------------
	.section	.nv.compat,"",@"SHT_CUDA_COMPAT_INFO"
	.align	4
        /*0000*/ 	.byte	0x02, 0x09, 0x01, 0x00, 0x02, 0x02, 0x04, 0x00, 0x02, 0x05, 0x05, 0x00, 0x03, 0x07, 0x01, 0x01
        /*0010*/ 	.byte	0x02, 0x03, 0x01, 0x00, 0x02, 0x06, 0x01, 0x00, 0x04, 0x0b, 0x08, 0x00, 0x00, 0x00, 0x00, 0x00
        /*0020*/ 	.byte	0x00, 0x00, 0x00, 0x00


//--------------------- .nv.info._ZN7cutlass13device_kernelINS_4gemm6kernel13GemmUniversalIN4cute5tupleIJiiiiEEENS1_10collective13CollectiveMmaINS1_37MainloopSm90TmaGmmaWarpSpecializedFP8ILi9ENS5_IJNS4_1CILi2EEENSA_ILi4EEENSA_ILi1EEEEEENS1_35KernelTmaWarpSpecializedCooperativeEEENS5_IJNSA_ILi128EEENSA_ILi256EEENSA_ILi64EEEEEENS_12float_e5m2_tENS5_IJlSD_lEEESL_SM_NS4_8TiledMMAINS4_8MMA_AtomIJNS4_4SM904GMMA31MMA_64x256x32_F32E5M2E5M2_SS_TNILNSQ_7ScaleInE1ELSS_1EEEEEENS4_6LayoutINS5_IJSB_SD_SD_EEENS5_IJSD_NSA_ILi0EEESX_EEEEENS5_IJNS4_10UnderscoreES10_S10_EEEEENS4_23SM90_TMA_LOAD_MULTICASTENS4_14ComposedLayoutINS4_7SwizzleILi2ELi4ELi3EEENS4_18smem_ptr_flag_bitsILi8EEENSV_INS5_IJNSA_ILi8EEESJ_EEENS5_IJSJ_SD_EEEEEEEvNS4_8identityES13_S1D_vS1E_EENS_8epilogue10collective6detail29Sm90TmaWarpSpecializedAdapterINS1H_15DefaultEpilogueISL_SM_SM_NS1G_6thread17LinearCombinationISL_Li1EffLNS1L_9ScaleType4KindE0ELNS_15FloatRoundStyleE2ESL_EENS1_15EpilogueDefaultEEEEEvvEEEEvNT_6ParamsE --------------------------
	.section	.nv.info._ZN7cutlass13device_kernelINS_4gemm6kernel13GemmUniversalIN4cute5tupleIJiiiiEEENS1_10collective13CollectiveMmaINS1_37MainloopSm90TmaGmmaWarpSpecializedFP8ILi9ENS5_IJNS4_1CILi2EEENSA_ILi4EEENSA_ILi1EEEEEENS1_35KernelTmaWarpSpecializedCooperativeEEENS5_IJNSA_ILi128EEENSA_ILi256EEENSA_ILi64EEEEEENS_12float_e5m2_tENS5_IJlSD_lEEESL_SM_NS4_8TiledMMAINS4_8MMA_AtomIJNS4_4SM904GMMA31MMA_64x256x32_F32E5M2E5M2_SS_TNILNSQ_7ScaleInE1ELSS_1EEEEEENS4_6LayoutINS5_IJSB_SD_SD_EEENS5_IJSD_NSA_ILi0EEESX_EEEEENS5_IJNS4_10UnderscoreES10_S10_EEEEENS4_23SM90_TMA_LOAD_MULTICASTENS4_14ComposedLayoutINS4_7SwizzleILi2ELi4ELi3EEENS4_18smem_ptr_flag_bitsILi8EEENSV_INS5_IJNSA_ILi8EEESJ_EEENS5_IJSJ_SD_EEEEEEEvNS4_8identityES13_S1D_vS1E_EENS_8epilogue10collective6detail29Sm90TmaWarpSpecializedAdapterINS1H_15DefaultEpilogueISL_SM_SM_NS1G_6thread17LinearCombinationISL_Li1EffLNS1L_9ScaleType4KindE0ELNS_15FloatRoundStyleE2ESL_EENS1_15EpilogueDefaultEEEEEvvEEEEvNT_6ParamsE,"",@"SHT_CUDA_INFO"
	.sectionflags	@""
	.align	4


	//----- nvinfo : EIATTR_CUDA_API_VERSION
	.align		4
        /*0000*/ 	.byte	0x04, 0x37
        /*0002*/ 	.short	(.L_18 - .L_17)
.L_17:
        /*0004*/ 	.word	0x00000082


	//----- nvinfo : EIATTR_KPARAM_INFO
	.align		4
.L_18:
        /*0008*/ 	.byte	0x04, 0x17
        /*000a*/ 	.short	(.L_20 - .L_19)
.L_19:
        /*000c*/ 	.word	0x00000000
        /*0010*/ 	.short	0x0000
        /*0012*/ 	.short	0x0070
        /*0014*/ 	.byte	0x00, 0xf0, 0x01, 0x10


	//----- nvinfo : EIATTR_SPARSE_MMA_MASK
	.align		4
.L_20:
        /*0018*/ 	.byte	0x03, 0x50
        /*001a*/ 	.short	0x0000


	//----- nvinfo : EIATTR_MAXREG_COUNT
	.align		4
        /*001c*/ 	.byte	0x03, 0x1b
        /*001e*/ 	.short	0x00a8


	//----- nvinfo : EIATTR_NUM_BARRIERS
	.align		4
        /*0020*/ 	.byte	0x02, 0x4c
        /*0022*/ 	.byte	0x01
	.zero		1


	//----- nvinfo : EIATTR_ANNOTATIONS
	.align		4
        /*0024*/ 	.byte	0x04, 0x55
        /*0026*/ 	.short	(.L_22 - .L_21)


	//   ....[0]....
.L_21:
        /*0028*/ 	.word	0x00000001
        /*002c*/ 	.byte	0xe0, 0x07, 0x00, 0x00, 0x01, 0x00, 0x00, 0x00, 0xd0, 0x08, 0x00, 0x00, 0x01, 0x00, 0x00, 0x00
        /* <DEDUP_REMOVED lines=198> */
        /*0c9c*/ 	.byte	0xe0, 0x07, 0x01, 0x00


	//----- nvinfo : EIATTR_MERCURY_ISA_VERSION
	.align		4
.L_22:
        /*0ca0*/ 	.byte	0x03, 0x5f
        /*0ca2*/ 	.short	0x0101


	//----- nvinfo : EIATTR_INT_WARP_WIDE_INSTR_OFFSETS
	.align		4
        /*0ca4*/ 	.byte	0x04, 0x31
        /*0ca6*/ 	.short	(.L_24 - .L_23)


	//   ....[0]....
.L_23:
        /*0ca8*/ 	.word	0x00000620


	//   ....[1]....
        /*0cac*/ 	.word	0x00000640


	//   ....[2]....
        /*0cb0*/ 	.word	0x000007b0


	//----- nvinfo : EIATTR_COOP_GROUP_MASK_REGIDS
	.align		4
.L_24:
        /*0cb4*/ 	.byte	0x04, 0x29
        /*0cb6*/ 	.short	(.L_26 - .L_25)


	//   ....[0]....
.L_25:
        /*0cb8*/ 	.word	0xffffffff


	//   ....[1]....
        /*0cbc*/ 	.word	0xffffffff


	//   ....[2]....
        /*0cc0*/ 	.word	0xffffffff


	//   ....[3]....
        /*0cc4*/ 	.word	0xffffffff


	//   ....[4]....
        /*0cc8*/ 	.word	0xffffffff


	//   ....[5]....
        /*0ccc*/ 	.word	0xffffffff


	//----- nvinfo : EIATTR_COOP_GROUP_INSTR_OFFSETS
	.align		4
.L_26:
        /*0cd0*/ 	.byte	0x04, 0x28
        /*0cd2*/ 	.short	(.L_28 - .L_27)


	//   ....[0]....
.L_27:
        /*0cd4*/ 	.word	0x00000070


	//   ....[1]....
        /*0cd8*/ 	.word	0x00000080


	//   ....[2]....
        /*0cdc*/ 	.word	0x000001a0


	//   ....[3]....
        /*0ce0*/ 	.word	0x00000490


	//   ....[4]....
        /*0ce4*/ 	.word	0x00000910


	//   ....[5]....
        /*0ce8*/ 	.word	0x00001690


	//----- nvinfo : EIATTR_REG_RECONFIG
	.align		4
.L_28:
        /*0cec*/ 	.byte	0x01, 0x54
	.zero		2


	//----- nvinfo : EIATTR_MBARRIER_INSTR_OFFSETS
	.align		4
        /*0cf0*/ 	.byte	0x04, 0x39
        /*0cf2*/ 	.short	(.L_30 - .L_29)


	//   ....[0]....
.L_29:
        /*0cf4*/ 	.word	0x00000340
        /*0cf8*/ 	.word	0x000000ff
        /*0cfc*/ 	.word	0x00000000
        /*0d00*/ 	.short	0x0100
        /*0d02*/ 	.byte	0x09
	.zero		1


	//   ....[1]....
        /*0d04*/ 	.word	0x00000350
        /*0d08*/ 	.word	0x000000ff
        /*0d0c*/ 	.word	0x00000048
        /*0d10*/ 	.short	0x0100
        /*0d12*/ 	.byte	0x09
	.zero		1


	//   ....[2]....
        /*0d14*/ 	.word	0x00000360
        /*0d18*/ 	.word	0x000000ff
        /*0d1c*/ 	.word	0x00000008
        /*0d20*/ 	.short	0x0100
        /*0d22*/ 	.byte	0x09
	.zero		1


	//   ....[3]....
        /*0d24*/ 	.word	0x00000370
        /*0d28*/ 	.word	0x000000ff
        /*0d2c*/ 	.word	0x00000050
        /*0d30*/ 	.short	0x0100
        /*0d32*/ 	.byte	0x09
	.zero		1


	//   ....[4]....
        /*0d34*/ 	.word	0x00000380
        /*0d38*/ 	.word	0x000000ff
        /*0d3c*/ 	.word	0x00000010
        /*0d40*/ 	.short	0x0100
        /*0d42*/ 	.byte	0x09
	.zero		1


	//   ....[5]....
        /*0d44*/ 	.word	0x00000390
        /*0d48*/ 	.word	0x000000ff
        /*0d4c*/ 	.word	0x00000058
        /*0d50*/ 	.short	0x0100
        /*0d52*/ 	.byte	0x09
	.zero		1


	//   ....[6]....
        /*0d54*/ 	.word	0x000003a0
        /*0d58*/ 	.word	0x000000ff
        /*0d5c*/ 	.word	0x00000018
        /*0d60*/ 	.short	0x0100
        /*0d62*/ 	.byte	0x09
	.zero		1


	//   ....[7]....
        /*0d64*/ 	.word	0x000003b0
        /*0d68*/ 	.word	0x000000ff
        /*0d6c*/ 	.word	0x00000060
        /*0d70*/ 	.short	0x0100
        /*0d72*/ 	.byte	0x09
	.zero		1


	//   ....[8]....
        /*0d74*/ 	.word	0x000003c0
        /*0d78*/ 	.word	0x000000ff
        /*0d7c*/ 	.word	0x00000020
        /*0d80*/ 	.short	0x0100
        /*0d82*/ 	.byte	0x09
	.zero		1


	//   ....[9]....
        /*0d84*/ 	.word	0x000003d0
        /*0d88*/ 	.word	0x000000ff
        /*0d8c*/ 	.word	0x00000068
        /*0d90*/ 	.short	0x0100
        /*0d92*/ 	.byte	0x09
	.zero		1


	//   ....[10]....
        /*0d94*/ 	.word	0x000003e0
        /*0d98*/ 	.word	0x000000ff
        /*0d9c*/ 	.word	0x00000028
        /*0da0*/ 	.short	0x0100
        /*0da2*/ 	.byte	0x09
	.zero		1


	//   ....[11]....
        /*0da4*/ 	.word	0x000003f0
        /*0da8*/ 	.word	0x000000ff
        /*0dac*/ 	.word	0x00000070
        /*0db0*/ 	.short	0x0100
        /*0db2*/ 	.byte	0x09
	.zero		1


	//   ....[12]....
        /*0db4*/ 	.word	0x00000400
        /*0db8*/ 	.word	0x000000ff
        /*0dbc*/ 	.word	0x00000030
        /*0dc0*/ 	.short	0x0100
        /*0dc2*/ 	.byte	0x09
	.zero		1


	//   ....[13]....
        /*0dc4*/ 	.word	0x00000410
        /*0dc8*/ 	.word	0x000000ff
        /*0dcc*/ 	.word	0x00000078
        /*0dd0*/ 	.short	0x0100
        /*0dd2*/ 	.byte	0x09
	.zero		1


	//   ....[14]....
        /*0dd4*/ 	.word	0x00000420
        /*0dd8*/ 	.word	0x000000ff
        /*0ddc*/ 	.word	0x00000038
        /*0de0*/ 	.short	0x0100
        /*0de2*/ 	.byte	0x09
	.zero		1


	//   ....[15]....
        /*0de4*/ 	.word	0x00000430
        /*0de8*/ 	.word	0x000000ff
        /*0dec*/ 	.word	0x00000080
        /*0df0*/ 	.short	0x0100
        /*0df2*/ 	.byte	0x09
	.zero		1


	//   ....[16]....
        /*0df4*/ 	.word	0x00000440
        /*0df8*/ 	.word	0x000000ff
        /*0dfc*/ 	.word	0x00000040
        /*0e00*/ 	.short	0x0100
        /*0e02*/ 	.byte	0x09
	.zero		1


	//   ....[17]....
        /*0e04*/ 	.word	0x00000450
        /*0e08*/ 	.word	0x000000ff
        /*0e0c*/ 	.word	0x00000088
        /*0e10*/ 	.short	0x0100
        /*0e12*/ 	.byte	0x09
	.zero		1


	//   ....[18]....
        /*0e14*/ 	.word	0x00000840
        /*0e18*/ 	.word	0x000000ff
        /*0e1c*/ 	.word	0x000000a0
        /*0e20*/ 	.short	0x0100
        /*0e22*/ 	.byte	0x06
	.zero		1


	//   ....[19]....
        /*0e24*/ 	.word	0x000008b0
        /*0e28*/ 	.word	0x000000ff
        /*0e2c*/ 	.word	0x000000a8
        /*0e30*/ 	.short	0x0100
        /*0e32*/ 	.byte	0x06
	.zero		1


	//   ....[20]....
        /*0e34*/ 	.word	0x00001ea0
        /*0e38*/ 	.word	0x000000ff
        /*0e3c*/ 	.word	0x00000000
        /*0e40*/ 	.short	0x010a
        /*0e42*/ 	.byte	0x06
	.zero		1


	//   ....[21]....
        /*0e44*/ 	.word	0x00001ee0
        /*0e48*/ 	.word	0x000000ff
        /*0e4c*/ 	.word	0x00000000
        /*0e50*/ 	.short	0x010a
        /*0e52*/ 	.byte	0x06
	.zero		1


	//   ....[22]....
        /*0e54*/ 	.word	0x000030f0
        /*0e58*/ 	.word	0x000000ff
        /*0e5c*/ 	.word	0x00000000
        /*0e60*/ 	.short	0x010a
        /*0e62*/ 	.byte	0x09
	.zero		1


	//   ....[23]....
        /*0e64*/ 	.word	0x00003130
        /*0e68*/ 	.word	0x000000ff
        /*0e6c*/ 	.word	0x00000000
        /*0e70*/ 	.short	0x010a
        /*0e72*/ 	.byte	0x09
	.zero		1


	//   ....[24]....
        /*0e74*/ 	.word	0x000041c0
        /*0e78*/ 	.word	0x000000e5
        /*0e7c*/ 	.word	0x00000000
        /*0e80*/ 	.short	0x0101
        /*0e82*/ 	.byte	0x3f
	.zero		1


	//   ....[25]....
        /*0e84*/ 	.word	0x000053e0
        /*0e88*/ 	.word	0x00000018
        /*0e8c*/ 	.word	0x00000000
        /*0e90*/ 	.short	0x0101
        /*0e92*/ 	.byte	0x3f
	.zero		1


	//   ....[26]....
        /*0e94*/ 	.word	0x0000f6f0
        /*0e98*/ 	.word	0x0000000b
        /*0e9c*/ 	.word	0x00000048
        /*0ea0*/ 	.short	0x010a
        /*0ea2*/ 	.byte	0x3f
	.zero		1


	//   ....[27]....
        /*0ea4*/ 	.word	0x0000fae0
        /*0ea8*/ 	.word	0x00000004
        /*0eac*/ 	.word	0x000000a8
        /*0eb0*/ 	.short	0x0101
        /*0eb2*/ 	.byte	0x3f
	.zero		1


	//   ....[28]....
        /*0eb4*/ 	.word	0x00010260
        /*0eb8*/ 	.word	0x00000007
        /*0ebc*/ 	.word	0x00000000
        /*0ec0*/ 	.short	0x010a
        /*0ec2*/ 	.byte	0x3f
	.zero		1


	//   ....[29]....
        /*0ec4*/ 	.word	0x000102e0
        /*0ec8*/ 	.word	0x00000009
        /*0ecc*/ 	.word	0x00000000
        /*0ed0*/ 	.short	0x010a
        /*0ed2*/ 	.byte	0x3f
	.zero		1


	//   ....[30]....
        /*0ed4*/ 	.word	0x00010370
        /*0ed8*/ 	.word	0x00000006
        /*0edc*/ 	.word	0x00000000
        /*0ee0*/ 	.short	0x010a
        /*0ee2*/ 	.byte	0x3f
	.zero		1


	//   ....[31]....
        /*0ee4*/ 	.word	0x00010400
        /*0ee8*/ 	.word	0x00000009
        /*0eec*/ 	.word	0x00000000
        /*0ef0*/ 	.short	0x010a
        /*0ef2*/ 	.byte	0x3f
	.zero		1


	//   ....[32]....
        /*0ef4*/ 	.word	0x00010490
        /*0ef8*/ 	.word	0x00000006
        /*0efc*/ 	.word	0x00000000
        /*0f00*/ 	.short	0x010a
        /*0f02*/ 	.byte	0x3f
	.zero		1


	//   ....[33]....
        /*0f04*/ 	.word	0x00010520
        /*0f08*/ 	.word	0x00000009
        /*0f0c*/ 	.word	0x00000000
        /*0f10*/ 	.short	0x010a
        /*0f12*/ 	.byte	0x3f
	.zero		1


	//   ....[34]....
        /*0f14*/ 	.word	0x000105b0
        /*0f18*/ 	.word	0x00000006
        /*0f1c*/ 	.word	0x00000000
        /*0f20*/ 	.short	0x010a
        /*0f22*/ 	.byte	0x3f
	.zero		1


	//   ....[35]....
        /*0f24*/ 	.word	0x00010640
        /*0f28*/ 	.word	0x00000009
        /*0f2c*/ 	.word	0x00000000
        /*0f30*/ 	.short	0x010a
        /*0f32*/ 	.byte	0x3f
	.zero		1


	//   ....[36]....
        /*0f34*/ 	.word	0x000106d0
        /*0f38*/ 	.word	0x00000003
        /*0f3c*/ 	.word	0x00000000
        /*0f40*/ 	.short	0x010a
        /*0f42*/ 	.byte	0x3f
	.zero		1


	//   ....[37]....
        /*0f44*/ 	.word	0x00010740
        /*0f48*/ 	.word	0x00000003
        /*0f4c*/ 	.word	0x00000000
        /*0f50*/ 	.short	0x010a
        /*0f52*/ 	.byte	0x3f
	.zero		1


	//   ....[38]....
        /*0f54*/ 	.word	0x000107b0
        /*0f58*/ 	.word	0x00000000
        /*0f5c*/ 	.word	0x00000000
        /*0f60*/ 	.short	0x010a
        /*0f62*/ 	.byte	0x3f
	.zero		1


	//   ....[39]....
        /*0f64*/ 	.word	0x00010890
        /*0f68*/ 	.word	0x0000000b
        /*0f6c*/ 	.word	0x00000048
        /*0f70*/ 	.short	0x010a
        /*0f72*/ 	.byte	0x3f
	.zero		1


	//   ....[40]....
        /*0f74*/ 	.word	0x00010960
        /*0f78*/ 	.word	0x00000007
        /*0f7c*/ 	.word	0x00000000
        /*0f80*/ 	.short	0x010a
        /*0f82*/ 	.byte	0x3f
	.zero		1


	//   ....[41]....
        /*0f84*/ 	.word	0x000109b0
        /*0f88*/ 	.word	0x00000009
        /*0f8c*/ 	.word	0x00000000
        /*0f90*/ 	.short	0x010a
        /*0f92*/ 	.byte	0x3f
	.zero		1


	//   ....[42]....
        /*0f94*/ 	.word	0x00010a00
        /*0f98*/ 	.word	0x00000006
        /*0f9c*/ 	.word	0x00000000
        /*0fa0*/ 	.short	0x010a
        /*0fa2*/ 	.byte	0x3f
	.zero		1


	//   ....[43]....
        /*0fa4*/ 	.word	0x00010a50
        /*0fa8*/ 	.word	0x00000009
        /*0fac*/ 	.word	0x00000000
        /*0fb0*/ 	.short	0x010a
        /*0fb2*/ 	.byte	0x3f
	.zero		1


	//   ....[44]....
        /*0fb4*/ 	.word	0x00010aa0
        /*0fb8*/ 	.word	0x00000006
        /*0fbc*/ 	.word	0x00000000
        /*0fc0*/ 	.short	0x010a
        /*0fc2*/ 	.byte	0x3f
	.zero		1


	//   ....[45]....
        /*0fc4*/ 	.word	0x00010af0
        /*0fc8*/ 	.word	0x00000009
        /*0fcc*/ 	.word	0x00000000
        /*0fd0*/ 	.short	0x010a
        /*0fd2*/ 	.byte	0x3f
	.zero		1


	//   ....[46]....
        /*0fd4*/ 	.word	0x00010b40
        /*0fd8*/ 	.word	0x00000006
        /*0fdc*/ 	.word	0x00000000
        /*0fe0*/ 	.short	0x010a
        /*0fe2*/ 	.byte	0x3f
	.zero		1


	//   ....[47]....
        /*0fe4*/ 	.word	0x00010b90
        /*0fe8*/ 	.word	0x00000009
        /*0fec*/ 	.word	0x00000000
        /*0ff0*/ 	.short	0x010a
        /*0ff2*/ 	.byte	0x3f
	.zero		1


	//----- nvinfo : EIATTR_NUM_MBARRIERS
	.align		4
.L_30:
        /*0ff4*/ 	.byte	0x03, 0x38
        /*0ff6*/ 	.short	0x0014


	//----- nvinfo : EIATTR_EXIT_INSTR_OFFSETS
	.align		4
        /*0ff8*/ 	.byte	0x04, 0x1c
        /*0ffa*/ 	.short	(.L_32 - .L_31)


	//   ....[0]....
.L_31:
        /*0ffc*/ 	.word	0x00000aa0


	//   ....[1]....
        /*1000*/ 	.word	0x00001330


	//   ....[2]....
        /*1004*/ 	.word	0x0000ed00


	//   ....[3]....
        /*1008*/ 	.word	0x0000f290


	//   ....[4]....
        /*100c*/ 	.word	0x00010720


	//----- nvinfo : EIATTR_MAX_THREADS
	.align		4
.L_32:
        /*1010*/ 	.byte	0x04, 0x05
        /*1012*/ 	.short	(.L_34 - .L_33)
.L_33:
        /*1014*/ 	.word	0x00000180
        /*1018*/ 	.word	0x00000001
        /*101c*/ 	.word	0x00000001


	//----- nvinfo : EIATTR_CRS_STACK_SIZE
	.align		4
.L_34:
        /*1020*/ 	.byte	0x04, 0x1e
        /*1022*/ 	.short	(.L_36 - .L_35)
.L_35:
        /*1024*/ 	.word	0x00000000


	//----- nvinfo : EIATTR_CBANK_PARAM_SIZE
	.align		4
.L_36:
        /*1028*/ 	.byte	0x03, 0x19
        /*102a*/ 	.short	0x0470


	//----- nvinfo : EIATTR_PARAM_CBANK
	.align		4
        /*102c*/ 	.byte	0x04, 0x0a
        /*102e*/ 	.short	(.L_38 - .L_37)
	.align		4
.L_37:
        /*1030*/ 	.word	index@(.nv.constant0._ZN7cutlass13device_kernelINS_4gemm6kernel13GemmUniversalIN4cute5tupleIJiiiiEEENS1_10collective13CollectiveMmaINS1_37MainloopSm90TmaGmmaWarpSpecializedFP8ILi9ENS5_IJNS4_1CILi2EEENSA_ILi4EEENSA_ILi1EEEEEENS1_35KernelTmaWarpSpecializedCooperativeEEENS5_IJNSA_ILi128EEENSA_ILi256EEENSA_ILi64EEEEEENS_12float_e5m2_tENS5_IJlSD_lEEESL_SM_NS4_8TiledMMAINS4_8MMA_AtomIJNS4_4SM904GMMA31MMA_64x256x32_F32E5M2E5M2_SS_TNILNSQ_7ScaleInE1ELSS_1EEEEEENS4_6LayoutINS5_IJSB_SD_SD_EEENS5_IJSD_NSA_ILi0EEESX_EEEEENS5_IJNS4_10UnderscoreES10_S10_EEEEENS4_23SM90_TMA_LOAD_MULTICASTENS4_14ComposedLayoutINS4_7SwizzleILi2ELi4ELi3EEENS4_18smem_ptr_flag_bitsILi8EEENSV_INS5_IJNSA_ILi8EEESJ_EEENS5_IJSJ_SD_EEEEEEEvNS4_8identityES13_S1D_vS1E_EENS_8epilogue10collective6detail29Sm90TmaWarpSpecializedAdapterINS1H_15DefaultEpilogueISL_SM_SM_NS1G_6thread17LinearCombinationISL_Li1EffLNS1L_9ScaleType4KindE0ELNS_15FloatRoundStyleE2ESL_EENS1_15EpilogueDefaultEEEEEvvEEEEvNT_6ParamsE)
        /*1034*/ 	.short	0x0210
        /*1036*/ 	.short	0x0470


	//----- nvinfo : EIATTR_SW_WAR
	.align		4
.L_38:
        /*1038*/ 	.byte	0x04, 0x36
        /*103a*/ 	.short	(.L_40 - .L_39)
.L_39:
        /*103c*/ 	.word	0x00000008
.L_40:


//--------------------- .nv.callgraph             --------------------------
	.section	.nv.callgraph,"",@"SHT_CUDA_CALLGRAPH"
	.align	4
	.sectionentsize	8
	.align		4
        /*0000*/ 	.word	0x00000000
	.align		4
        /*0004*/ 	.word	0xffffffff
	.align		4
        /*0008*/ 	.word	0x00000000
	.align		4
        /*000c*/ 	.word	0xfffffffe
	.align		4
        /*0010*/ 	.word	0x00000000
	.align		4
        /*0014*/ 	.word	0xfffffffd
	.align		4
        /*0018*/ 	.word	0x00000000
	.align		4
        /*001c*/ 	.word	0xfffffffc


//--------------------- .nv.constant4             --------------------------
	.section	.nv.constant4,"a",@progbits
	.align	8
	.align		8
.nv.constant4:
        /*0000*/ 	.dword	_ZN40_INTERNAL_9ad8ab9a_4_k_cu_09b9d5b2_256744cuda3std3__45__cpo5beginE
	.align		8
        /*0008*/ 	.dword	_ZN40_INTERNAL_9ad8ab9a_4_k_cu_09b9d5b2_256744cuda3std3__45__cpo3endE
	.align		8
        /*0010*/ 	.dword	_ZN40_INTERNAL_9ad8ab9a_4_k_cu_09b9d5b2_256744cuda3std3__45__cpo6cbeginE
	.align		8
        /*0018*/ 	.dword	_ZN40_INTERNAL_9ad8ab9a_4_k_cu_09b9d5b2_256744cuda3std3__45__cpo4cendE
	.align		8
        /*0020*/ 	.dword	_ZN40_INTERNAL_9ad8ab9a_4_k_cu_09b9d5b2_256744cuda3std3__442_GLOBAL__N__9ad8ab9a_4_k_cu_09b9d5b2_256746ignoreE
	.align		8
        /*0028*/ 	.dword	_ZN40_INTERNAL_9ad8ab9a_4_k_cu_09b9d5b2_256744cuda3std3__419piecewise_constructE
	.align		8
        /*0030*/ 	.dword	_ZN40_INTERNAL_9ad8ab9a_4_k_cu_09b9d5b2_256744cuda3std3__48in_placeE
	.align		8
        /*0038*/ 	.dword	_ZN40_INTERNAL_9ad8ab9a_4_k_cu_09b9d5b2_256744cuda3std6ranges3__45__cpo4swapE
	.align		8
        /*0040*/ 	.dword	_ZN40_INTERNAL_9ad8ab9a_4_k_cu_09b9d5b2_256744cuda3std6ranges3__45__cpo9iter_moveE
	.align		8
        /*0048*/ 	.dword	_ZN40_INTERNAL_9ad8ab9a_4_k_cu_09b9d5b2_256744cute7productE
	.align		8
        /*0050*/ 	.dword	_ZN40_INTERNAL_9ad8ab9a_4_k_cu_09b9d5b2_256744cute1_E


//--------------------- .text._ZN7cutlass13device_kernelINS_4gemm6kernel13GemmUniversalIN4cute5tupleIJiiiiEEENS1_10collective13CollectiveMmaINS1_37MainloopSm90TmaGmmaWarpSpecializedFP8ILi9ENS5_IJNS4_1CILi2EEENSA_ILi4EEENSA_ILi1EEEEEENS1_35KernelTmaWarpSpecializedCooperativeEEENS5_IJNSA_ILi128EEENSA_ILi256EEENSA_ILi64EEEEEENS_12float_e5m2_tENS5_IJlSD_lEEESL_SM_NS4_8TiledMMAINS4_8MMA_AtomIJNS4_4SM904GMMA31MMA_64x256x32_F32E5M2E5M2_SS_TNILNSQ_7ScaleInE1ELSS_1EEEEEENS4_6LayoutINS5_IJSB_SD_SD_EEENS5_IJSD_NSA_ILi0EEESX_EEEEENS5_IJNS4_10UnderscoreES10_S10_EEEEENS4_23SM90_TMA_LOAD_MULTICASTENS4_14ComposedLayoutINS4_7SwizzleILi2ELi4ELi3EEENS4_18smem_ptr_flag_bitsILi8EEENSV_INS5_IJNSA_ILi8EEESJ_EEENS5_IJSJ_SD_EEEEEEEvNS4_8identityES13_S1D_vS1E_EENS_8epilogue10collective6detail29Sm90TmaWarpSpecializedAdapterINS1H_15DefaultEpilogueISL_SM_SM_NS1G_6thread17LinearCombinationISL_Li1EffLNS1L_9ScaleType4KindE0ELNS_15FloatRoundStyleE2ESL_EENS1_15EpilogueDefaultEEEEEvvEEEEvNT_6ParamsE --------------------------
	.section	.text._ZN7cutlass13device_kernelINS_4gemm6kernel13GemmUniversalIN4cute5tupleIJiiiiEEENS1_10collective13CollectiveMmaINS1_37MainloopSm90TmaGmmaWarpSpecializedFP8ILi9ENS5_IJNS4_1CILi2EEENSA_ILi4EEENSA_ILi1EEEEEENS1_35KernelTmaWarpSpecializedCooperativeEEENS5_IJNSA_ILi128EEENSA_ILi256EEENSA_ILi64EEEEEENS_12float_e5m2_tENS5_IJlSD_lEEESL_SM_NS4_8TiledMMAINS4_8MMA_AtomIJNS4_4SM904GMMA31MMA_64x256x32_F32E5M2E5M2_SS_TNILNSQ_7ScaleInE1ELSS_1EEEEEENS4_6LayoutINS5_IJSB_SD_SD_EEENS5_IJSD_NSA_ILi0EEESX_EEEEENS5_IJNS4_10UnderscoreES10_S10_EEEEENS4_23SM90_TMA_LOAD_MULTICASTENS4_14ComposedLayoutINS4_7SwizzleILi2ELi4ELi3EEENS4_18smem_ptr_flag_bitsILi8EEENSV_INS5_IJNSA_ILi8EEESJ_EEENS5_IJSJ_SD_EEEEEEEvNS4_8identityES13_S1D_vS1E_EENS_8epilogue10collective6detail29Sm90TmaWarpSpecializedAdapterINS1H_15DefaultEpilogueISL_SM_SM_NS1G_6thread17LinearCombinationISL_Li1EffLNS1L_9ScaleType4KindE0ELNS_15FloatRoundStyleE2ESL_EENS1_15EpilogueDefaultEEEEEvvEEEEvNT_6ParamsE,"ax",@progbits
	.align	128
.text._ZN7cutlass13device_kernelINS_4gemm6kernel13GemmUniversalIN4cute5tupleIJiiiiEEENS1_10collective13CollectiveMmaINS1_37MainloopSm90TmaGmmaWarpSpecializedFP8ILi9ENS5_IJNS4_1CILi2EEENSA_ILi4EEENSA_ILi1EEEEEENS1_35KernelTmaWarpSpecializedCooperativeEEENS5_IJNSA_ILi128EEENSA_ILi256EEENSA_ILi64EEEEEENS_12float_e5m2_tENS5_IJlSD_lEEESL_SM_NS4_8TiledMMAINS4_8MMA_AtomIJNS4_4SM904GMMA31MMA_64x256x32_F32E5M2E5M2_SS_TNILNSQ_7ScaleInE1ELSS_1EEEEEENS4_6LayoutINS5_IJSB_SD_SD_EEENS5_IJSD_NSA_ILi0EEESX_EEEEENS5_IJNS4_10UnderscoreES10_S10_EEEEENS4_23SM90_TMA_LOAD_MULTICASTENS4_14ComposedLayoutINS4_7SwizzleILi2ELi4ELi3EEENS4_18smem_ptr_flag_bitsILi8EEENSV_INS5_IJNSA_ILi8EEESJ_EEENS5_IJSJ_SD_EEEEEEEvNS4_8identityES13_S1D_vS1E_EENS_8epilogue10collective6detail29Sm90TmaWarpSpecializedAdapterINS1H_15DefaultEpilogueISL_SM_SM_NS1G_6thread17LinearCombinationISL_Li1EffLNS1L_9ScaleType4KindE0ELNS_15FloatRoundStyleE2ESL_EENS1_15EpilogueDefaultEEEEEvvEEEEvNT_6ParamsE:
        .type           _ZN7cutlass13device_kernelINS_4gemm6kernel13GemmUniversalIN4cute5tupleIJiiiiEEENS1_10collective13CollectiveMmaINS1_37MainloopSm90TmaGmmaWarpSpecializedFP8ILi9ENS5_IJNS4_1CILi2EEENSA_ILi4EEENSA_ILi1EEEEEENS1_35KernelTmaWarpSpecializedCooperativeEEENS5_IJNSA_ILi128EEENSA_ILi256EEENSA_ILi64EEEEEENS_12float_e5m2_tENS5_IJlSD_lEEESL_SM_NS4_8TiledMMAINS4_8MMA_AtomIJNS4_4SM904GMMA31MMA_64x256x32_F32E5M2E5M2_SS_TNILNSQ_7ScaleInE1ELSS_1EEEEEENS4_6LayoutINS5_IJSB_SD_SD_EEENS5_IJSD_NSA_ILi0EEESX_EEEEENS5_IJNS4_10UnderscoreES10_S10_EEEEENS4_23SM90_TMA_LOAD_MULTICASTENS4_14ComposedLayoutINS4_7SwizzleILi2ELi4ELi3EEENS4_18smem_ptr_flag_bitsILi8EEENSV_INS5_IJNSA_ILi8EEESJ_EEENS5_IJSJ_SD_EEEEEEEvNS4_8identityES13_S1D_vS1E_EENS_8epilogue10collective6detail29Sm90TmaWarpSpecializedAdapterINS1H_15DefaultEpilogueISL_SM_SM_NS1G_6thread17LinearCombinationISL_Li1EffLNS1L_9ScaleType4KindE0ELNS_15FloatRoundStyleE2ESL_EENS1_15EpilogueDefaultEEEEEvvEEEEvNT_6ParamsE,@function
        .size           _ZN7cutlass13device_kernelINS_4gemm6kernel13GemmUniversalIN4cute5tupleIJiiiiEEENS1_10collective13CollectiveMmaINS1_37MainloopSm90TmaGmmaWarpSpecializedFP8ILi9ENS5_IJNS4_1CILi2EEENSA_ILi4EEENSA_ILi1EEEEEENS1_35KernelTmaWarpSpecializedCooperativeEEENS5_IJNSA_ILi128EEENSA_ILi256EEENSA_ILi64EEEEEENS_12float_e5m2_tENS5_IJlSD_lEEESL_SM_NS4_8TiledMMAINS4_8MMA_AtomIJNS4_4SM904GMMA31MMA_64x256x32_F32E5M2E5M2_SS_TNILNSQ_7ScaleInE1ELSS_1EEEEEENS4_6LayoutINS5_IJSB_SD_SD_EEENS5_IJSD_NSA_ILi0EEESX_EEEEENS5_IJNS4_10UnderscoreES10_S10_EEEEENS4_23SM90_TMA_LOAD_MULTICASTENS4_14ComposedLayoutINS4_7SwizzleILi2ELi4ELi3EEENS4_18smem_ptr_flag_bitsILi8EEENSV_INS5_IJNSA_ILi8EEESJ_EEENS5_IJSJ_SD_EEEEEEEvNS4_8identityES13_S1D_vS1E_EENS_8epilogue10collective6detail29Sm90TmaWarpSpecializedAdapterINS1H_15DefaultEpilogueISL_SM_SM_NS1G_6thread17LinearCombinationISL_Li1EffLNS1L_9ScaleType4KindE0ELNS_15FloatRoundStyleE2ESL_EENS1_15EpilogueDefaultEEEEEvvEEEEvNT_6ParamsE,(.L_x_345 - _ZN7cutlass13device_kernelINS_4gemm6kernel13GemmUniversalIN4cute5tupleIJiiiiEEENS1_10collective13CollectiveMmaINS1_37MainloopSm90TmaGmmaWarpSpecializedFP8ILi9ENS5_IJNS4_1CILi2EEENSA_ILi4EEENSA_ILi1EEEEEENS1_35KernelTmaWarpSpecializedCooperativeEEENS5_IJNSA_ILi128EEENSA_ILi256EEENSA_ILi64EEEEEENS_12float_e5m2_tENS5_IJlSD_lEEESL_SM_NS4_8TiledMMAINS4_8MMA_AtomIJNS4_4SM904GMMA31MMA_64x256x32_F32E5M2E5M2_SS_TNILNSQ_7ScaleInE1ELSS_1EEEEEENS4_6LayoutINS5_IJSB_SD_SD_EEENS5_IJSD_NSA_ILi0EEESX_EEEEENS5_IJNS4_10UnderscoreES10_S10_EEEEENS4_23SM90_TMA_LOAD_MULTICASTENS4_14ComposedLayoutINS4_7SwizzleILi2ELi4ELi3EEENS4_18smem_ptr_flag_bitsILi8EEENSV_INS5_IJNSA_ILi8EEESJ_EEENS5_IJSJ_SD_EEEEEEEvNS4_8identityES13_S1D_vS1E_EENS_8epilogue10collective6detail29Sm90TmaWarpSpecializedAdapterINS1H_15DefaultEpilogueISL_SM_SM_NS1G_6thread17LinearCombinationISL_Li1EffLNS1L_9ScaleType4KindE0ELNS_15FloatRoundStyleE2ESL_EENS1_15EpilogueDefaultEEEEEvvEEEEvNT_6ParamsE)
        .other          _ZN7cutlass13device_kernelINS_4gemm6kernel13GemmUniversalIN4cute5tupleIJiiiiEEENS1_10collective13CollectiveMmaINS1_37MainloopSm90TmaGmmaWarpSpecializedFP8ILi9ENS5_IJNS4_1CILi2EEENSA_ILi4EEENSA_ILi1EEEEEENS1_35KernelTmaWarpSpecializedCooperativeEEENS5_IJNSA_ILi128EEENSA_ILi256EEENSA_ILi64EEEEEENS_12float_e5m2_tENS5_IJlSD_lEEESL_SM_NS4_8TiledMMAINS4_8MMA_AtomIJNS4_4SM904GMMA31MMA_64x256x32_F32E5M2E5M2_SS_TNILNSQ_7ScaleInE1ELSS_1EEEEEENS4_6LayoutINS5_IJSB_SD_SD_EEENS5_IJSD_NSA_ILi0EEESX_EEEEENS5_IJNS4_10UnderscoreES10_S10_EEEEENS4_23SM90_TMA_LOAD_MULTICASTENS4_14ComposedLayoutINS4_7SwizzleILi2ELi4ELi3EEENS4_18smem_ptr_flag_bitsILi8EEENSV_INS5_IJNSA_ILi8EEESJ_EEENS5_IJSJ_SD_EEEEEEEvNS4_8identityES13_S1D_vS1E_EENS_8epilogue10collective6detail29Sm90TmaWarpSpecializedAdapterINS1H_15DefaultEpilogueISL_SM_SM_NS1G_6thread17LinearCombinationISL_Li1EffLNS1L_9ScaleType4KindE0ELNS_15FloatRoundStyleE2ESL_EENS1_15EpilogueDefaultEEEEEvvEEEEvNT_6ParamsE,@"STO_CUDA_ENTRY STV_DEFAULT"
_ZN7cutlass13device_kernelINS_4gemm6kernel13GemmUniversalIN4cute5tupleIJiiiiEEENS1_10collective13CollectiveMmaINS1_37MainloopSm90TmaGmmaWarpSpecializedFP8ILi9ENS5_IJNS4_1CILi2EEENSA_ILi4EEENSA_ILi1EEEEEENS1_35KernelTmaWarpSpecializedCooperativeEEENS5_IJNSA_ILi128EEENSA_ILi256EEENSA_ILi64EEEEEENS_12float_e5m2_tENS5_IJlSD_lEEESL_SM_NS4_8TiledMMAINS4_8MMA_AtomIJNS4_4SM904GMMA31MMA_64x256x32_F32E5M2E5M2_SS_TNILNSQ_7ScaleInE1ELSS_1EEEEEENS4_6LayoutINS5_IJSB_SD_SD_EEENS5_IJSD_NSA_ILi0EEESX_EEEEENS5_IJNS4_10UnderscoreES10_S10_EEEEENS4_23SM90_TMA_LOAD_MULTICASTENS4_14ComposedLayoutINS4_7SwizzleILi2ELi4ELi3EEENS4_18smem_ptr_flag_bitsILi8EEENSV_INS5_IJNSA_ILi8EEESJ_EEENS5_IJSJ_SD_EEEEEEEvNS4_8identityES13_S1D_vS1E_EENS_8epilogue10collective6detail29Sm90TmaWarpSpecializedAdapterINS1H_15DefaultEpilogueISL_SM_SM_NS1G_6thread17LinearCombinationISL_Li1EffLNS1L_9ScaleType4KindE0ELNS_15FloatRoundStyleE2ESL_EENS1_15EpilogueDefaultEEEEEvvEEEEvNT_6ParamsE:
[----:B------:R-:W0:Y:S02]  /*0000*/  LDC R1, c[0x0][0x28] ;  /* 0x00000a00ff017b82 */ /* 0x000e240000000800 */
[----:B0-----:R-:W-:Y:S01]  /*0010*/  VIADD R1, R1, 0xfffffef8 ;  /* 0xfffffef801017836 */ /* 0x001fe20000000000 */
[----:B------:R-:W0:Y:S01]  /*0020*/  S2R R4, SR_TID.X ;  /* 0x0000000000047919 */ /* 0x000e220000002100 */
[----:B------:R-:W-:Y:S01]  /*0030*/  ELECT P0, URZ, PT ;  /* 0x00000000003f782f */ /* 0x000fe20003800000 */
[----:B------:R-:W-:Y:S01]  /*0040*/  BSSY B0, `(.L_x_0) ;  /* 0x0000015000007945 */ /* 0x000fe20003800000 */
[--C-:B0-----:R-:W-:Y:S02]  /*0050*/  SHF.R.U32.HI R0, RZ, 0x5, R4.reuse ;  /* 0x00000005ff007819 */ /* 0x101fe40000011604 */
[----:B------:R-:W-:-:S03]  /*0060*/  SHF.R.U32.HI R2, RZ, 0x7, R4 ;  /* 0x00000007ff027819 */ /* 0x000fc60000011604 */
[----:B------:R-:W0:Y:S04]  /*0070*/  SHFL.IDX PT, R3, R0, RZ, 0x1f ;  /* 0x00001fff00037589 */ /* 0x000e2800000e0000 */
[----:B------:R-:W1:Y:S01]  /*0080*/  SHFL.IDX PT, R2, R2, RZ, 0x1f ;  /* 0x00001fff02027589 */ /* 0x000e6200000e0000 */
[----:B0-----:R-:W-:Y:S02]  /*0090*/  R2UR UR4, R3 ;  /* 0x00000000030472ca */ /* 0x001fe400000e0000 */
[----:B-1----:R-:W-:-:S11]  /*00a0*/  R2UR UR6, R2 ;  /* 0x00000000020672ca */ /* 0x002fd600000e0000 */
[----:B------:R-:W-:Y:S02]  /*00b0*/  USHF.R.S32.HI UR5, URZ, 0x1f, UR4 ;  /* 0x0000001f3f057899 */ /* 0x000fe40008011404 */
[----:B------:R-:W-:Y:S02]  /*00c0*/  ISETP.NE.OR P0, PT, RZ, UR4, !P0 ;  /* 0x00000004ff007c0c */ /* 0x000fe4000c705670 */
[----:B------:R-:W-:-:S04]  /*00d0*/  ULEA.HI UR5, UR5, UR4, URZ, 0x2 ;  /* 0x0000000405057291 */ /* 0x000fc8000f8f103f */
[----:B------:R-:W-:-:S04]  /*00e0*/  ULOP3.LUT UR5, UR5, 0xfffffffc, URZ, 0xc0, !UPT ;  /* 0xfffffffc05057892 */ /* 0x000fc8000f8ec03f */
[----:B------:R-:W-:-:S03]  /*00f0*/  UIADD3 UR8, UR4, -UR5, URZ ;  /* 0x8000000504087290 */ /* 0x000fc6000fffe03f */
[----:B------:R-:W-:Y:S09]  /*0100*/  @P0 BRA `(.L_x_1) ;  /* 0x0000000000200947 */ /* 0x000ff20003800000 */
[----:B------:R-:W-:Y:S02]  /*0110*/  ULDC.64 UR4, c[0x0][0x198] ;  /* 0x0000660000047ab9 */ /* 0x000fe40000000a00 */
[----:B------:R-:W-:Y:S02]  /*0120*/  UIADD3 UR10, UP0, UR4, 0xf0, URZ ;  /* 0x000000f0040a7890 */ /* 0x000fe4000ff1e03f */
[----:B------:R-:W-:Y:S02]  /*0130*/  UIADD3 UR4, UP1, UR4, 0x1f0, URZ ;  /* 0x000001f004047890 */ /* 0x000fe4000ff3e03f */
[----:B------:R-:W-:Y:S02]  /*0140*/  UIADD3.X UR11, URZ, UR5, URZ, UP0, !UPT ;  /* 0x000000053f0b7290 */ /* 0x000fe400087fe43f */
[----:B------:R-:W-:-:S07]  /*0150*/  UIADD3.X UR5, URZ, UR5, URZ, UP1, !UPT ;  /* 0x000000053f057290 */ /* 0x000fce0008ffe43f */
[----:B------:R0:W-:Y:S02]  /*0160*/  UTMACCTL.PF [UR10] ;  /* 0x000000000a0079b9 */ /* 0x0001e40008040000 */
[----:B------:R0:W-:Y:S02]  /*0170*/  UTMACCTL.PF [UR4] ;  /* 0x00000000040079b9 */ /* 0x0001e40008040000 */
[----:B0-----:R-:W-:Y:S01]  /*0180*/  NOP ;  /* 0x0000000000007918 */ /* 0x001fe20000000000 */
.L_x_1:
[----:B------:R-:W-:Y:S05]  /*0190*/  BSYNC B0 ;  /* 0x0000000000007941 */ /* 0x000fea0003800000 */
.L_x_0:
[----:B------:R-:W0:Y:S01]  /*01a0*/  SHFL.IDX PT, R3, R0, RZ, 0x1f ;  /* 0x00001fff00037589 */ /* 0x000e2200000e0000 */
[----:B------:R-:W-:Y:S01]  /*01b0*/  UISETP.NE.AND UP0, UPT, UR8, 0x3, UPT ;  /* 0x000000030800788c */ /* 0x000fe2000bf05270 */
[----:B------:R-:W-:Y:S01]  /*01c0*/  ISETP.NE.AND P1, PT, RZ, UR6, PT ;  /* 0x00000006ff007c0c */ /* 0x000fe2000bf25270 */
[----:B------:R-:W-:Y:S02]  /*01d0*/  UIADD3 UR10, UR6, -0x1, URZ ;  /* 0xffffffff060a7890 */ /* 0x000fe4000fffe03f */
[----:B------:R-:W-:Y:S02]  /*01e0*/  UISETP.EQ.OR UP0, UPT, UR8, URZ, !UP0 ;  /* 0x0000003f0800728c */ /* 0x000fe4000c702670 */
[----:B------:R-:W-:Y:S02]  /*01f0*/  UISETP.GE.U32.AND UP1, UPT, UR10, 0x2, UPT ;  /* 0x000000020a00788c */ /* 0x000fe4000bf26070 */
[----:B------:R-:W-:-:S04]  /*0200*/  UISETP.EQ.AND UP0, UPT, UR6, URZ, UP0 ;  /* 0x0000003f0600728c */ /* 0x000fc80008702270 */
[----:B------:R-:W-:-:S04]  /*0210*/  USEL UR13, URZ, 0x1, !UP0 ;  /* 0x000000013f0d7887 */ /* 0x000fc8000c000000 */
[----:B------:R-:W-:Y:S01]  /*0220*/  USEL UR13, UR13, 0x2, UP1 ;  /* 0x000000020d0d7887 */ /* 0x000fe20008800000 */
[----:B0-----:R-:W-:-:S13]  /*0230*/  ISETP.NE.AND P0, PT, R3, RZ, PT ;  /* 0x000000ff0300720c */ /* 0x001fda0003f05270 */
[----:B------:R-:W-:Y:S05]  /*0240*/  @P0 BRA `(.L_x_2) ;  /* 0x00000000008c0947 */ /* 0x000fea0003800000 */
[----:B------:R-:W-:Y:S01]  /*0250*/  ELECT P0, URZ, PT ;  /* 0x00000000003f782f */ /* 0x000fe20003800000 */
[----:B------:R-:W-:-:S12]  /*0260*/  BSSY B0, `(.L_x_2) ;  /* 0x0000021000007945 */ /* 0x000fd80003800000 */
[----:B------:R-:W-:Y:S05]  /*0270*/  @!P0 BRA `(.L_x_3) ;  /* 0x00000000007c8947 */ /* 0x000fea0003800000 */
[----:B------:R-:W0:Y:S01]  /*0280*/  S2UR UR9, SR_CgaCtaId ;  /* 0x00000000000979c3 */ /* 0x000e220000008800 */
[----:B------:R-:W-:Y:S01]  /*0290*/  UMOV UR4, 0x400 ;  /* 0x0000040000047882 */ /* 0x000fe20000000000 */
[----:B------:R-:W-:Y:S01]  /*02a0*/  UMOV UR5, 0x1 ;  /* 0x0000000100057882 */ /* 0x000fe20000000000 */
[----:B------:R-:W-:Y:S02]  /*02b0*/  UMOV UR6, 0xa ;  /* 0x0000000a00067882 */ /* 0x000fe40000000000 */
[----:B------:R-:W-:-:S04]  /*02c0*/  UIADD3 UR6, -UR6, 0x100000, URZ ;  /* 0x0010000006067890 */ /* 0x000fc8000fffe13f */
[----:B------:R-:W-:Y:S02]  /*02d0*/  USHF.L.U32 UR7, UR6, 0xb, URZ ;  /* 0x0000000b06077899 */ /* 0x000fe4000800063f */
[----:B------:R-:W-:Y:S02]  /*02e0*/  USHF.L.U32 UR6, UR6, 0x1, URZ ;  /* 0x0000000106067899 */ /* 0x000fe4000800063f */
[----:B0-----:R-:W-:Y:S02]  /*02f0*/  ULEA UR9, UR9, UR4, 0x18 ;  /* 0x0000000409097291 */ /* 0x001fe4000f8ec03f */
[----:B------:R-:W-:-:S04]  /*0300*/  UIADD3 UR4, -UR5, 0x100000, URZ ;  /* 0x0010000005047890 */ /* 0x000fc8000fffe13f */
[----:B------:R-:W-:Y:S02]  /*0310*/  USHF.L.U32 UR5, UR4, 0xb, URZ ;  /* 0x0000000b04057899 */ /* 0x000fe4000800063f */
[----:B------:R-:W-:Y:S01]  /*0320*/  USHF.L.U32 UR4, UR4, 0x1, URZ ;  /* 0x0000000104047899 */ /* 0x000fe2000800063f */
[----:B------:R-:W0:Y:S11]  /*0330*/  FENCE.VIEW.ASYNC.S ;  /* 0x00000000000073c6 */ /* 0x000e360000000000 */
[----:B0-----:R0:W1:Y:S01]  /*0340*/  SYNCS.EXCH.64 URZ, [UR9], UR4 ;  /* 0x00000004093f75b2 */ /* 0x0010620008000100 */
[----:B------:R0:W2:Y:S01]  /*0350*/  SYNCS.EXCH.64 URZ, [UR9+0x48], UR6 ;  /* 0x00004806093f75b2 */ /* 0x0000a20008000100 */
[----:B------:R0:W3:Y:S01]  /*0360*/  SYNCS.EXCH.64 URZ, [UR9+0x8], UR4 ;  /* 0x00000804093f75b2 */ /* 0x0000e20008000100 */
[----:B------:R0:W4:Y:S01]  /*0370*/  SYNCS.EXCH.64 URZ, [UR9+0x50], UR6 ;  /* 0x00005006093f75b2 */ /* 0x0001220008000100 */
[----:B------:R0:W0:Y:S01]  /*0380*/  SYNCS.EXCH.64 URZ, [UR9+0x10], UR4 ;  /* 0x00001004093f75b2 */ /* 0x0000220008000100 */
        /* <DEDUP_REMOVED lines=13> */
[----:B------:R-:W-:Y:S01]  /*0460*/  NOP ;  /* 0x0000000000007918 */ /* 0x000fe20000000000 */
.L_x_3:
[----:B0-----:R-:W-:Y:S05]  /*0470*/  BSYNC B0 ;  /* 0x0000000000007941 */ /* 0x001fea0003800000 */
.L_x_2:
[----:B------:R-:W-:Y:S01]  /*0480*/  SHF.R.S32.HI R2, RZ, 0x1f, R4 ;  /* 0x0000001fff027819 */ /* 0x000fe20000011404 */
[----:B------:R-:W0:Y:S01]  /*0490*/  SHFL.IDX PT, R0, R0, RZ, 0x1f ;  /* 0x00001fff00007589 */ /* 0x000e2200000e0000 */
[----:B------:R-:W5:Y:S01]  /*04a0*/  S2UR UR9, SR_CTAID.X ;  /* 0x00000000000979c3 */ /* 0x000f620000002500 */
[----:B------:R-:W-:Y:S02]  /*04b0*/  ELECT P0, URZ, PT ;  /* 0x00000000003f782f */ /* 0x000fe40003800000 */
[----:B------:R-:W-:Y:S01]  /*04c0*/  LEA.HI R2, R2, R4, RZ, 0x7 ;  /* 0x0000000402027211 */ /* 0x000fe200078f38ff */
[----:B------:R-:W-:Y:S01]  /*04d0*/  ULDC UR4, c[0x0][0x150] ;  /* 0x0000540000047ab9 */ /* 0x000fe20000000800 */
[----:B------:R-:W-:Y:S01]  /*04e0*/  SHF.R.S32.HI R6, RZ, 0x1f, R3 ;  /* 0x0000001fff067819 */ /* 0x000fe20000011403 */
[----:B------:R-:W-:Y:S01]  /*04f0*/  NOP ;  /* 0x0000000000007918 */ /* 0x000fe20000000000 */
[----:B------:R-:W-:Y:S01]  /*0500*/  LOP3.LUT R2, R2, 0xffffff80, RZ, 0xc0, !PT ;  /* 0xffffff8002027812 */ /* 0x000fe200078ec0ff */
[----:B------:R-:W-:Y:S01]  /*0510*/  NOP ;  /* 0x0000000000007918 */ /* 0x000fe20000000000 */
[----:B------:R-:W-:Y:S01]  /*0520*/  LEA.HI R6, R6, R3, RZ, 0x2 ;  /* 0x0000000306067211 */ /* 0x000fe200078f10ff */
[----:B------:R-:W1:Y:S02]  /*0530*/  LDC R8, c[0x0][0x144] ;  /* 0x00005100ff087b82 */ /* 0x000e640000000800 */
[----:B------:R-:W-:Y:S01]  /*0540*/  IMAD.IADD R4, R4, 0x1, -R2 ;  /* 0x0000000104047824 */ /* 0x000fe200078e0a02 */
[----:B------:R-:W-:Y:S01]  /*0550*/  LOP3.LUT R6, R6, 0x3ffffffc, RZ, 0xc0, !PT ;  /* 0x3ffffffc06067812 */ /* 0x000fe200078ec0ff */
[----:B------:R-:W2:Y:S03]  /*0560*/  S2R R2, SR_CTAID.Y ;  /* 0x0000000000027919 */ /* 0x000ea60000002600 */
[----:B------:R-:W-:Y:S01]  /*0570*/  SHF.R.S32.HI R5, RZ, 0x1f, R4 ;  /* 0x0000001fff057819 */ /* 0x000fe20000011404 */
[----:B------:R-:W-:Y:S01]  /*0580*/  IMAD.IADD R6, R3, 0x1, -R6 ;  /* 0x0000000103067824 */ /* 0x000fe200078e0a06 */
[----:B------:R-:W3:Y:S02]  /*0590*/  LDC R11, c[0x0][0x148] ;  /* 0x00005200ff0b7b82 */ /* 0x000ee40000000800 */
[----:B------:R-:W-:-:S02]  /*05a0*/  LEA.HI R5, R5, R4, RZ, 0x3 ;  /* 0x0000000405057211 */ /* 0x000fc400078f18ff */
[----:B0-----:R-:W-:Y:S02]  /*05b0*/  ISETP.NE.OR P0, PT, R0, RZ, !P0 ;  /* 0x000000ff0000720c */ /* 0x001fe40004705670 */
[--C-:B------:R-:W-:Y:S02]  /*05c0*/  SHF.R.S32.HI R0, RZ, 0x3, R5.reuse ;  /* 0x00000003ff007819 */ /* 0x100fe40000011405 */
[----:B------:R-:W-:Y:S02]  /*05d0*/  SHF.R.S32.HI R5, RZ, 0x1f, R5 ;  /* 0x0000001fff057819 */ /* 0x000fe40000011405 */
[----:B-----5:R-:W-:Y:S02]  /*05e0*/  I2FP.F32.U32 R7, UR9 ;  /* 0x0000000900077c45 */ /* 0x020fe40008201000 */
[----:B------:R-:W-:-:S03]  /*05f0*/  LEA.HI R5, R5, R0, RZ, 0x2 ;  /* 0x0000000005057211 */ /* 0x000fc600078f10ff */
[----:B------:R-:W-:Y:S01]  /*0600*/  FMUL R7, R7, UR4 ;  /* 0x0000000407077c20 */ /* 0x000fe20008400000 */
[----:B------:R-:W-:Y:S01]  /*0610*/  LOP3.LUT R5, R5, 0xfffffffc, RZ, 0xc0, !PT ;  /* 0xfffffffc05057812 */ /* 0x000fe200078ec0ff */
[----:B------:R-:W-:Y:S01]  /*0620*/  VOTEU.ALL UP0, P0 ;  /* 0x00000000003f7886 */ /* 0x000fe20000000000 */
[----:B------:R-:W-:Y:S01]  /*0630*/  ULDC UR4, c[0x0][0x154] ;  /* 0x0000550000047ab9 */ /* 0x000fe20000000800 */
[----:B------:R-:W-:Y:S02]  /*0640*/  VOTEU.ALL UP1, P0 ;  /* 0x00000000003f7886 */ /* 0x000fe40000020000 */
[----:B------:R-:W0:Y:S01]  /*0650*/  F2I.U32.TRUNC.NTZ R7, R7 ;  /* 0x0000000700077305 */ /* 0x000e22000020f000 */
[----:B------:R-:W-:Y:S01]  /*0660*/  IMAD.IADD R5, R0, 0x1, -R5 ;  /* 0x0000000100057824 */ /* 0x000fe200078e0a05 */
[----:B------:R-:W5:Y:S01]  /*0670*/  @!UP0 S2UR UR7, SR_CgaCtaId ;  /* 0x00000000000789c3 */ /* 0x000f620000008800 */
[----:B------:R-:W-:Y:S02]  /*0680*/  @!UP0 UMOV UR6, 0x400 ;  /* 0x0000040000068882 */ /* 0x000fe40000000000 */
[----:B------:R-:W-:Y:S01]  /*0690*/  IMAD R5, R6, 0x4, R5 ;  /* 0x0000000406057824 */ /* 0x000fe200078e0205 */
[----:B--2---:R-:W-:-:S04]  /*06a0*/  I2FP.F32.U32 R9, R2 ;  /* 0x0000000200097245 */ /* 0x004fc80000201000 */
[----:B------:R-:W-:Y:S01]  /*06b0*/  LEA.HI R0, R5, R5, RZ, 0x1 ;  /* 0x0000000505007211 */ /* 0x000fe200078f08ff */
[----:B------:R-:W-:Y:S01]  /*06c0*/  FMUL R9, R9, UR4 ;  /* 0x0000000409097c20 */ /* 0x000fe20008400000 */
[----:B------:R-:W-:Y:S02]  /*06d0*/  UMOV UR4, 0x20 ;  /* 0x0000002000047882 */ /* 0x000fe40000000000 */
[----:B------:R-:W-:Y:S01]  /*06e0*/  LOP3.LUT R6, R0, 0xfffffffe, RZ, 0xc0, !PT ;  /* 0xfffffffe00067812 */ /* 0x000fe200078ec0ff */
[----:B0-----:R-:W-:Y:S01]  /*06f0*/  IMAD.MOV R13, RZ, RZ, -R7 ;  /* 0x000000ffff0d7224 */ /* 0x001fe200078e0a07 */
[----:B------:R-:W-:-:S04]  /*0700*/  @!UP0 UIADD3 UR4, -UR4, 0x100000, URZ ;  /* 0x0010000004048890 */ /* 0x000fc8000fffe13f */
[----:B------:R-:W-:Y:S02]  /*0710*/  @!UP0 USHF.L.U32 UR5, UR4, 0xb, URZ ;  /* 0x0000000b04058899 */ /* 0x000fe4000800063f */
[----:B------:R-:W-:Y:S01]  /*0720*/  @!UP0 USHF.L.U32 UR4, UR4, 0x1, URZ ;  /* 0x0000000104048899 */ /* 0x000fe2000800063f */
[----:B------:R-:W0:Y:S01]  /*0730*/  F2I.U32.TRUNC.NTZ R9, R9 ;  /* 0x0000000900097305 */ /* 0x000e22000020f000 */
[----:B-1----:R-:W-:Y:S02]  /*0740*/  IMAD R0, R8, R13, UR9 ;  /* 0x0000000908007e24 */ /* 0x002fe4000f8e020d */
[C---:B------:R-:W-:Y:S02]  /*0750*/  IMAD.IADD R7, R5.reuse, 0x1, -R6 ;  /* 0x0000000105077824 */ /* 0x040fe400078e0a06 */
[----:B------:R-:W-:-:S03]  /*0760*/  IMAD.SHL.U32 R6, R5, 0x4, RZ ;  /* 0x0000000405067824 */ /* 0x000fc600078e00ff */
[----:B------:R-:W-:Y:S01]  /*0770*/  ISETP.NE.AND P2, PT, R7, R0, PT ;  /* 0x000000000700720c */ /* 0x000fe20003f45270 */
[----:B-----5:R-:W-:Y:S01]  /*0780*/  @!UP0 ULEA UR6, UR7, UR6, 0x18 ;  /* 0x0000000607068291 */ /* 0x020fe2000f8ec03f */
[----:B------:R-:W-:Y:S01]  /*0790*/  LOP3.LUT R10, R5, 0xc, R6, 0x78, !PT ;  /* 0x0000000c050a7812 */ /* 0x000fe200078e7806 */
[----:B------:R-:W1:Y:S01]  /*07a0*/  LDC R7, c[0x0][0x140] ;  /* 0x00005000ff077b82 */ /* 0x000e620000000800 */
[----:B------:R-:W-:Y:S01]  /*07b0*/  VOTEU.ALL UP0, P0 ;  /* 0x00000000003f7886 */ /* 0x000fe20000000000 */
[----:B------:R-:W-:Y:S01]  /*07c0*/  LOP3.LUT P0, RZ, R4, 0x7, RZ, 0xc0, !PT ;  /* 0x0000000704ff7812 */ /* 0x000fe2000780c0ff */
[----:B0-----:R-:W-:Y:S01]  /*07d0*/  IMAD.MOV R12, RZ, RZ, -R9 ;  /* 0x000000ffff0c7224 */ /* 0x001fe200078e0a09 */
[----:B------:R0:W-:Y:S01]  /*07e0*/  STL [R1+0x7c], R10 ;  /* 0x00007c0a01007387 */ /* 0x0001e20000100800 */
[----:B------:R-:W-:Y:S01]  /*07f0*/  IMAD.MOV.U32 R4, RZ, RZ, 0x1 ;  /* 0x00000001ff047424 */ /* 0x000fe200078e00ff */
[----:B------:R-:W-:Y:S01]  /*0800*/  ISETP.LT.U32.AND P0, PT, R10, 0x8, !P0 ;  /* 0x000000080a00780c */ /* 0x000fe20004701070 */
[----:B---3--:R-:W-:-:S03]  /*0810*/  IMAD R6, R11, R12, R2 ;  /* 0x0000000c0b067224 */ /* 0x008fc600078e0202 */
[----:B------:R-:W-:Y:S01]  /*0820*/  @P2 LEA.HI R5, R10, R10, RZ, 0x1 ;  /* 0x0000000a0a052211 */ /* 0x000fe200078f08ff */
[----:B------:R-:W2:Y:S02]  /*0830*/  FENCE.VIEW.ASYNC.S ;  /* 0x00000000000073c6 */ /* 0x000ea40000000000 */
[----:B--2---:R0:W2:Y:S01]  /*0840*/  @!UP0 SYNCS.EXCH.64 URZ, [UR6+0xa0], UR4 ;  /* 0x0000a004063f85b2 */ /* 0x0040a20008000100 */
[----:B------:R-:W-:-:S04]  /*0850*/  @P2 SHF.R.S32.HI R5, RZ, 0x1, R5 ;  /* 0x00000001ff052819 */ /* 0x000fc80000011405 */
[----:B------:R-:W-:Y:S02]  /*0860*/  @P2 ISETP.NE.AND P3, PT, R5, R6, PT ;  /* 0x000000060500220c */ /* 0x000fe40003f65270 */
[----:B------:R-:W-:Y:S02]  /*0870*/  SEL R5, RZ, 0x1, !P0 ;  /* 0x00000001ff057807 */ /* 0x000fe40004000000 */
[----:B------:R-:W-:Y:S02]  /*0880*/  @P2 SEL R4, RZ, 0x1, P3 ;  /* 0x00000001ff042807 */ /* 0x000fe40001800000 */
[----:B-1----:R-:W-:Y:S02]  /*0890*/  ISETP.EQ.U32.AND P4, PT, R7, 0x1, PT ;  /* 0x000000010700780c */ /* 0x002fe40003f82070 */
[----:B------:R-:W-:Y:S01]  /*08a0*/  LOP3.LUT R4, R4, R5, RZ, 0xc0, !PT ;  /* 0x0000000504047212 */ /* 0x000fe200078ec0ff */
[----:B------:R0:W1:Y:S01]  /*08b0*/  @!UP1 SYNCS.EXCH.64 URZ, [UR6+0xa8], UR4 ;  /* 0x0000a804063f95b2 */ /* 0x0000620008000100 */
[----:B------:R-:W-:-:S03]  /*08c0*/  NOP ;  /* 0x0000000000007918 */ /* 0x000fc60000000000 */
[----:B------:R0:W-:Y:S06]  /*08d0*/  STL [R1+0x78], R4 ;  /* 0x0000780401007387 */ /* 0x0001ec0000100800 */
[----:B--2---:R-:W-:Y:S05]  /*08e0*/  @!P4 BRA `(.L_x_4) ;  /* 0x000000000008c947 */ /* 0x004fea0003800000 */
[----:B-1--4-:R-:W-:Y:S01]  /*08f0*/  UCGABAR_ARV ;  /* 0x00000000000079c7 */ /* 0x012fe20008000000 */
[----:B------:R-:W-:Y:S05]  /*0900*/  BRA `(.L_x_5) ;  /* 0x0000000000047947 */ /* 0x000fea0003800000 */
.L_x_4:
[----:B-1--4-:R-:W-:Y:S01]  /*0910*/  NOP ;  /* 0x0000000000007918 */ /* 0x012fe20000000000 */
.L_x_5:
[----:B------:R-:W1:Y:S01]  /*0920*/  LDC R3, c[0x0][0x65c] ;  /* 0x00019700ff037b82 */ /* 0x000e620000000800 */
[----:B0-----:R-:W-:Y:S02]  /*0930*/  IMAD.U32 R4, RZ, RZ, UR9 ;  /* 0x00000009ff047e24 */ /* 0x001fe4000f8e00ff */
[----:B------:R-:W-:Y:S01]  /*0940*/  IMAD.MOV.U32 R5, RZ, RZ, RZ ;  /* 0x000000ffff057224 */ /* 0x000fe200078e00ff */
[----:B-1----:R-:W-:-:S13]  /*0950*/  ISETP.NE.AND P2, PT, R3, 0x1, PT ;  /* 0x000000010300780c */ /* 0x002fda0003f45270 */
[----:B------:R-:W0:Y:S01]  /*0960*/  @P2 LDC R7, c[0x0][0x10] ;  /* 0x00000400ff072b82 */ /* 0x000e220000000800 */
[----:B------:R-:W-:Y:S02]  /*0970*/  @P2 IMAD.MOV.U32 R3, RZ, RZ, RZ ;  /* 0x000000ffff032224 */ /* 0x000fe400078e00ff */
[----:B------:R-:W-:-:S05]  /*0980*/  @P2 IMAD.MOV.U32 R13, RZ, RZ, RZ ;  /* 0x000000ffff0d2224 */ /* 0x000fca00078e00ff */
[----:B------:R-:W1:Y:S01]  /*0990*/  @!P2 LDC R9, c[0x0][0xc] ;  /* 0x00000300ff09ab82 */ /* 0x000e620000000800 */
[----:B0-----:R-:W-:-:S04]  /*09a0*/  @P2 IMAD.WIDE.U32 R6, R7, UR9, R2 ;  /* 0x0000000907062c25 */ /* 0x001fc8000f8e0002 */
[----:B------:R-:W-:Y:S02]  /*09b0*/  @P2 IMAD.MOV.U32 R19, RZ, RZ, R6 ;  /* 0x000000ffff132224 */ /* 0x000fe400078e0006 */
[----:B------:R-:W-:Y:S02]  /*09c0*/  @P2 IMAD.IADD R23, R7, 0x1, R13 ;  /* 0x0000000107172824 */ /* 0x000fe400078e020d */
[----:B-1----:R-:W-:-:S04]  /*09d0*/  @!P2 IMAD.WIDE.U32 R4, R2, R9, R4 ;  /* 0x000000090204a225 */ /* 0x002fc800078e0004 */
[----:B------:R-:W-:Y:S02]  /*09e0*/  @!P2 IMAD.MOV.U32 R19, RZ, RZ, R4 ;  /* 0x000000ffff13a224 */ /* 0x000fe400078e0004 */
[----:B------:R-:W-:-:S03]  /*09f0*/  @!P2 IMAD.MOV.U32 R23, RZ, RZ, R5 ;  /* 0x000000ffff17a224 */ /* 0x000fc600078e0005 */
[----:B------:R0:W-:Y:S04]  /*0a00*/  STL [R1+0x84], R19 ;  /* 0x0000841301007387 */ /* 0x0001e80000100800 */
[----:B------:R0:W-:Y:S01]  /*0a10*/  STL [R1+0x80], R23 ;  /* 0x0000801701007387 */ /* 0x0001e20000100800 */
[----:B------:R-:W-:Y:S05]  /*0a20*/  @!P4 BRA `(.L_x_6) ;  /* 0x00000000000cc947 */ /* 0x000fea0003800000 */
[----:B------:R-:W-:Y:S01]  /*0a30*/  UCGABAR_WAIT ;  /* 0x0000000000007dc7 */ /* 0x000fe20008000000 */
[----:B------:R-:W-:Y:S01]  /*0a40*/  CCTL.IVALL ;  /* 0x00000000ff00798f */ /* 0x000fe20002000000 */
[----:B------:R-:W-:Y:S05]  /*0a50*/  BRA `(.L_x_7) ;  /* 0x0000000000047947 */ /* 0x000fea0003800000 */
.L_x_6:
[----:B------:R-:W-:Y:S06]  /*0a60*/  BAR.SYNC.DEFER_BLOCKING 0x0 ;  /* 0x0000000000007b1d */ /* 0x000fec0000010000 */
.L_x_7:
[----:B------:R-:W-:Y:S05]  /*0a70*/  @!P1 BRA `(.L_x_8) ;  /* 0x000000e000a49947 */ /* 0x000fea0003800000 */
[----:B------:R-:W-:-:S06]  /*0a80*/  UISETP.GT.U32.AND UP0, UPT, UR10, 0x1, UPT ;  /* 0x000000010a00788c */ /* 0x000fcc000bf04070 */
[----:B------:R-:W-:-:S13]  /*0a90*/  PLOP3.LUT P0, PT, PT, PT, UP0, 0x80, 0x0 ;  /* 0x000000000000781c */ /* 0x000fda0003f0f008 */
[----:B------:R-:W-:Y:S05]  /*0aa0*/  @P0 EXIT ;  /* 0x000000000000094d */ /* 0x000fea0003800000 */
[----:B------:R-:W-:Y:S01]  /*0ab0*/  IMAD.MOV.U32 R6, RZ, RZ, -0x1 ;  /* 0xffffffffff067424 */ /* 0x000fe200078e00ff */
[----:B------:R-:W-:Y:S01]  /*0ac0*/  ULDC.64 UR4, c[0x0][0x650] ;  /* 0x0001940000047ab9 */ /* 0x000fe20000000a00 */
[----:B------:R-:W-:Y:S01]  /*0ad0*/  IMAD.MOV.U32 R5, RZ, RZ, -0x1 ;  /* 0xffffffffff057424 */ /* 0x000fe200078e00ff */
[----:B------:R-:W-:Y:S01]  /*0ae0*/  ISETP.GE.U32.AND P0, PT, R19, UR4, PT ;  /* 0x0000000413007c0c */ /* 0x000fe2000bf06070 */
[----:B------:R-:W-:Y:S01]  /*0af0*/  UMOV UR22, 0xffffffff ;  /* 0xffffffff00167882 */ /* 0x000fe20000000000 */
[----:B------:R1:W-:Y:S01]  /*0b00*/  STL [R1+0x8c], R6 ;  /* 0x00008c0601007387 */ /* 0x0003e20000100800 */
[----:B------:R-:W-:Y:S02]  /*0b10*/  PRMT R4, RZ, 0x7610, R4 ;  /* 0x00007610ff047816 */ /* 0x000fe40000000004 */
[----:B------:R-:W-:Y:S01]  /*0b20*/  ISETP.GE.U32.AND.EX P0, PT, R23, UR5, PT, P0 ;  /* 0x0000000517007c0c */ /* 0x000fe2000bf06100 */
[----:B------:R1:W-:-:S12]  /*0b30*/  STL [R1+0x88], R5 ;  /* 0x0000880501007387 */ /* 0x0003d80000100800 */
[----:B-1----:R-:W-:Y:S05]  /*0b40*/  @P0 BRA `(.L_x_9) ;  /* 0x0000000400380947 */ /* 0x002fea0003800000 */
[----:B------:R-:W1:Y:S01]  /*0b50*/  LDC.64 R14, c[0x0][0x628] ;  /* 0x00018a00ff0e7b82 */ /* 0x000e620000000a00 */
[----:B------:R-:W-:Y:S02]  /*0b60*/  IMAD.MOV.U32 R4, RZ, RZ, R19 ;  /* 0x000000ffff047224 */ /* 0x000fe400078e0013 */
[----:B------:R-:W-:-:S05]  /*0b70*/  IMAD.MOV.U32 R5, RZ, RZ, R23 ;  /* 0x000000ffff057224 */ /* 0x000fca00078e0017 */
[----:B------:R-:W2:Y:S08]  /*0b80*/  LDC R10, c[0x0][0x630] ;  /* 0x00018c00ff0a7b82 */ /* 0x000eb00000000800 */
[----:B------:R-:W3:Y:S01]  /*0b90*/  LDC.64 R16, c[0x0][0x620] ;  /* 0x00018800ff107b82 */ /* 0x000ee20000000a00 */
[----:B-1----:R-:W-:-:S04]  /*0ba0*/  ISETP.NE.U32.AND P0, PT, R14, RZ, PT ;  /* 0x000000ff0e00720c */ /* 0x002fc80003f05070 */
[----:B------:R-:W-:-:S13]  /*0bb0*/  ISETP.NE.AND.EX P0, PT, R15, RZ, PT, P0 ;  /* 0x000000ff0f00720c */ /* 0x000fda0003f05300 */
[----:B--23--:R-:W-:Y:S05]  /*0bc0*/  @!P0 BRA `(.L_x_10) ;  /* 0x0000000000288947 */ /* 0x00cfea0003800000 */
[----:B------:R-:W1:Y:S02]  /*0bd0*/  LDC R9, c[0x0][0x634] ;  /* 0x00018d00ff097b82 */ /* 0x000e640000000800 */
[----:B-1----:R-:W-:-:S05]  /*0be0*/  IADD3 R9, P0, R19, R9, RZ ;  /* 0x0000000913097210 */ /* 0x002fca0007f1e0ff */
[----:B------:R-:W-:-:S04]  /*0bf0*/  IMAD.X R13, RZ, RZ, R23, P0 ;  /* 0x000000ffff0d7224 */ /* 0x000fc800000e0617 */
[----:B------:R-:W-:-:S04]  /*0c00*/  IMAD.WIDE.U32 R4, R13, R14, RZ ;  /* 0x0000000e0d047225 */ /* 0x000fc800078e00ff */
[----:B------:R-:W-:-:S04]  /*0c10*/  IMAD.WIDE.U32 R6, P0, R9, R15, R4 ;  /* 0x0000000f09067225 */ /* 0x000fc80007800004 */
[----:B------:R-:W-:-:S04]  /*0c20*/  IMAD.WIDE.U32 R4, R9, R14, RZ ;  /* 0x0000000e09047225 */ /* 0x000fc800078e00ff */
[----:B------:R-:W-:Y:S01]  /*0c30*/  IMAD.X R9, RZ, RZ, RZ, P0 ;  /* 0x000000ffff097224 */ /* 0x000fe200000e06ff */
[----:B------:R-:W-:Y:S01]  /*0c40*/  IADD3 RZ, P0, R5, R6, RZ ;  /* 0x0000000605ff7210 */ /* 0x000fe20007f1e0ff */
[----:B------:R-:W-:-:S04]  /*0c50*/  IMAD.MOV.U32 R8, RZ, RZ, R7 ;  /* 0x000000ffff087224 */ /* 0x000fc800078e0007 */
[----:B------:R-:W-:-:S08]  /*0c60*/  IMAD.WIDE.U32.X R4, R13, R15, R8, P0 ;  /* 0x0000000f0d047225 */ /* 0x000fd000000e0408 */
.L_x_10:
[----:B------:R-:W1:Y:S01]  /*0c70*/  LDC.64 R20, c[0x0][0x640] ;  /* 0x00019000ff147b82 */ /* 0x000e620000000a00 */
[-C--:B------:R-:W-:Y:S01]  /*0c80*/  SHF.R.U64 R22, R4, R10.reuse, R5 ;  /* 0x0000000a04167219 */ /* 0x080fe20000001205 */
[----:B------:R-:W-:Y:S01]  /*0c90*/  IMAD.MOV.U32 R4, RZ, RZ, R19 ;  /* 0x000000ffff047224 */ /* 0x000fe200078e0013 */
[----:B------:R-:W-:Y:S01]  /*0ca0*/  SHF.R.U32.HI R3, RZ, R10, R5 ;  /* 0x0000000aff037219 */ /* 0x000fe20000011605 */
[----:B------:R-:W-:Y:S01]  /*0cb0*/  IMAD.MOV.U32 R5, RZ, RZ, R23 ;  /* 0x000000ffff057224 */ /* 0x000fe200078e0017 */
[----:B------:R-:W-:Y:S01]  /*0cc0*/  IADD3 R7, P0, RZ, -R22, RZ ;  /* 0x80000016ff077210 */ /* 0x000fe20007f1e0ff */
[----:B0-----:R-:W-:Y:S02]  /*0cd0*/  IMAD R23, R11, R12, R2 ;  /* 0x0000000c0b177224 */ /* 0x001fe400078e0202 */
[----:B------:R-:W0:Y:S01]  /*0ce0*/  LDC R8, c[0x0][0x618] ;  /* 0x00018600ff087b82 */ /* 0x000e220000000800 */
[----:B------:R-:W-:Y:S02]  /*0cf0*/  IMAD.MOV.U32 R11, RZ, RZ, 0x1 ;  /* 0x00000001ff0b7424 */ /* 0x000fe400078e00ff */
[----:B------:R-:W-:-:S02]  /*0d00*/  IMAD.X R3, RZ, RZ, ~R3, P0 ;  /* 0x000000ffff037224 */ /* 0x000fc400000e0e03 */
[----:B------:R-:W-:-:S03]  /*0d10*/  IMAD.WIDE.U32 R4, R7, R16, R4 ;  /* 0x0000001007047225 */ /* 0x000fc600078e0004 */
[----:B------:R-:W2:Y:S01]  /*0d20*/  LDC R14, c[0x0][0x608] ;  /* 0x00018200ff0e7b82 */ /* 0x000ea20000000800 */
[----:B------:R-:W-:-:S04]  /*0d30*/  IMAD R6, R3, R16, RZ ;  /* 0x0000001003067224 */ /* 0x000fc800078e02ff */
[----:B------:R-:W-:-:S03]  /*0d40*/  IMAD R3, R7, R17, R6 ;  /* 0x0000001107037224 */ /* 0x000fc600078e0206 */
[----:B------:R-:W3:Y:S01]  /*0d50*/  LDC R18, c[0x0][0x658] ;  /* 0x00019600ff127b82 */ /* 0x000ee20000000800 */
[----:B------:R-:W-:Y:S01]  /*0d60*/  IMAD.IADD R3, R5, 0x1, R3 ;  /* 0x0000000105037824 */ /* 0x000fe200078e0203 */
[----:B-1----:R-:W-:Y:S01]  /*0d70*/  ISETP.NE.U32.AND P0, PT, R20, RZ, PT ;  /* 0x000000ff1400720c */ /* 0x002fe20003f05070 */
[----:B------:R-:W-:-:S03]  /*0d80*/  IMAD.MOV.U32 R5, RZ, RZ, -0x1 ;  /* 0xffffffffff057424 */ /* 0x000fc600078e00ff */
[----:B------:R-:W-:Y:S02]  /*0d90*/  ISETP.NE.AND.EX P0, PT, R21, RZ, PT, P0 ;  /* 0x000000ff1500720c */ /* 0x000fe40003f05300 */
[----:B------:R-:W1:Y:S01]  /*0da0*/  LDC R13, c[0x0][0x600] ;  /* 0x00018000ff0d7b82 */ /* 0x000e620000000800 */
[-CC-:B0-----:R-:W-:Y:S02]  /*0db0*/  SHF.R.U64 R10, R4, R8.reuse, R3.reuse ;  /* 0x00000008040a7219 */ /* 0x181fe40000001203 */
[----:B------:R-:W-:-:S05]  /*0dc0*/  SHF.R.U32.HI R3, RZ, R8, R3 ;  /* 0x00000008ff037219 */ /* 0x000fca0000011603 */
[----:B------:R-:W0:Y:S01]  /*0dd0*/  LDC R15, c[0x0][0x648] ;  /* 0x00019200ff0f7b82 */ /* 0x000e220000000800 */
[-CC-:B--2---:R-:W-:Y:S02]  /*0de0*/  SHF.R.U64 R19, R10, R14.reuse, R3.reuse ;  /* 0x0000000e0a137219 */ /* 0x184fe40000001203 */
[----:B------:R-:W-:-:S05]  /*0df0*/  SHF.R.U32.HI R3, RZ, R14, R3 ;  /* 0x0000000eff037219 */ /* 0x000fca0000011603 */
[----:B------:R-:W2:Y:S01]  /*0e00*/  LDC R17, c[0x0][0x638] ;  /* 0x00018e00ff117b82 */ /* 0x000ea20000000800 */
[-C--:B---3--:R-:W-:Y:S02]  /*0e10*/  SHF.L.U32 R2, R5, R18.reuse, RZ ;  /* 0x0000001205027219 */ /* 0x088fe400000006ff */
[--C-:B------:R-:W-:Y:S02]  /*0e20*/  SHF.R.U64 R12, R19, R18, R3.reuse ;  /* 0x00000012130c7219 */ /* 0x100fe40000001203 */
[----:B------:R-:W-:Y:S02]  /*0e30*/  LOP3.LUT R8, RZ, R2, RZ, 0x33, !PT ;  /* 0x00000002ff087212 */ /* 0x000fe400078e33ff */
[----:B------:R-:W-:Y:S01]  /*0e40*/  SHF.R.U32.HI R3, RZ, R18, R3 ;  /* 0x00000012ff037219 */ /* 0x000fe20000011603 */
[----:B------:R-:W3:Y:S01]  /*0e50*/  LDC R16, c[0x0][0x610] ;  /* 0x00018400ff107b82 */ /* 0x000ee20000000800 */
[----:B------:R-:W-:Y:S01]  /*0e60*/  IMAD.MOV.U32 R2, RZ, RZ, R12 ;  /* 0x000000ffff027224 */ /* 0x000fe200078e000c */
[----:B------:R-:W-:Y:S06]  /*0e70*/  @!P0 BRA `(.L_x_11) ;  /* 0x0000000000288947 */ /* 0x000fec0003800000 */
[----:B------:R-:W4:Y:S02]  /*0e80*/  LDC R7, c[0x0][0x64c] ;  /* 0x00019300ff077b82 */ /* 0x000f240000000800 */
[----:B----4-:R-:W-:-:S05]  /*0e90*/  IADD3 R7, P0, R12, R7, RZ ;  /* 0x000000070c077210 */ /* 0x010fca0007f1e0ff */
        /* <DEDUP_REMOVED lines=8> */
.L_x_11:
[----:B0-----:R-:W-:Y:S01]  /*0f20*/  SHF.R.U64 R4, R2, R15, R3 ;  /* 0x0000000f02047219 */ /* 0x001fe20000001203 */
[----:B-1----:R-:W-:Y:S01]  /*0f30*/  VIADD R5, R13, 0xffffffff ;  /* 0xffffffff0d057836 */ /* 0x002fe20000000000 */
[----:B------:R-:W-:Y:S02]  /*0f40*/  SHF.L.U32 R2, R11, R18, RZ ;  /* 0x000000120b027219 */ /* 0x000fe400000006ff */
[----:B------:R-:W-:Y:S01]  /*0f50*/  LOP3.LUT R3, R19, R8, RZ, 0xc0, !PT ;  /* 0x0000000813037212 */ /* 0x000fe200078ec0ff */
[----:B------:R-:W-:Y:S01]  /*0f60*/  IMAD.MOV R6, RZ, RZ, -R4 ;  /* 0x000000ffff067224 */ /* 0x000fe200078e0a04 */
[----:B------:R-:W-:Y:S02]  /*0f70*/  SEL R0, R0, R23, !P2 ;  /* 0x0000001700007207 */ /* 0x000fe40005000000 */
[----:B------:R-:W-:Y:S01]  /*0f80*/  LOP3.LUT R5, R10, R5, RZ, 0xc0, !PT ;  /* 0x000000050a057212 */ /* 0x000fe200078ec0ff */
[----:B------:R-:W-:Y:S01]  /*0f90*/  IMAD R3, R2, R4, R3 ;  /* 0x0000000402037224 */ /* 0x000fe200078e0203 */
[----:B------:R-:W-:Y:S01]  /*0fa0*/  R2UR UR22, R22 ;  /* 0x00000000161672ca */ /* 0x000fe200000e0000 */
[----:B--2---:R-:W-:-:S02]  /*0fb0*/  IMAD R2, R6, R17, R12 ;  /* 0x0000001106027224 */ /* 0x004fc400078e020c */
[----:B---3--:R-:W-:Y:S02]  /*0fc0*/  IMAD R0, R3, R16, R0 ;  /* 0x0000001003007224 */ /* 0x008fe400078e0200 */
[----:B------:R-:W-:Y:S02]  /*0fd0*/  IMAD R3, R2, R13, R5 ;  /* 0x0000000d02037224 */ /* 0x000fe400078e0205 */
[----:B------:R-:W-:-:S03]  /*0fe0*/  IMAD.MOV.U32 R4, RZ, RZ, 0x1 ;  /* 0x00000001ff047424 */ /* 0x000fc600078e00ff */
[----:B------:R-:W-:Y:S02]  /*0ff0*/  SEL R2, R3, R0, !P2 ;  /* 0x0000000003027207 */ /* 0x000fe40005000000 */
[----:B------:R-:W-:-:S03]  /*1000*/  SEL R0, R0, R3, !P2 ;  /* 0x0000000300007207 */ /* 0x000fc60005000000 */
[----:B------:R1:W-:Y:S04]  /*1010*/  STL [R1+0x88], R2 ;  /* 0x0000880201007387 */ /* 0x0003e80000100800 */
[----:B------:R1:W-:Y:S02]  /*1020*/  STL [R1+0x8c], R0 ;  /* 0x00008c0001007387 */ /* 0x0003e40000100800 */
.L_x_9:
[----:B------:R-:W-:-:S08]  /*1030*/  NOP ;  /* 0x0000000000007918 */ /* 0x000fd00000000000 */
[----:B------:R-:W2:Y:S02]  /*1040*/  USETMAXREG.TRY_ALLOC.CTAPOOL UP0, 0xe8 ;  /* 0x000000e8000079c8 */ /* 0x000ea40008000600 */
[----:B--2---:R-:W-:-:S13]  /*1050*/  PLOP3.LUT P0, PT, PT, PT, UP0, 0x80, 0x0 ;  /* 0x000000000000781c */ /* 0x004fda0003f0f008 */
[----:B------:R-:W-:Y:S05]  /*1060*/  @!P0 BRA `(.L_x_9) ;  /* 0xfffffffc00f08947 */ /* 0x000fea000383ffff */
[----:B------:R-:W-:Y:S01]  /*1070*/  ULDC.64 UR4, c[0x0][0x598] ;  /* 0x0001660000047ab9 */ /* 0x000fe20000000a00 */
[----:B------:R-:W-:Y:S01]  /*1080*/  ULDC.64 UR16, c[0x0][0x208] ;  /* 0x0000820000107ab9 */ /* 0x000fe20000000a00 */
[----:B------:R-:W-:-:S04]  /*1090*/  ISETP.NE.U32.AND P0, PT, RZ, UR4, PT ;  /* 0x00000004ff007c0c */ /* 0x000fc8000bf05070 */
[----:B------:R-:W-:-:S13]  /*10a0*/  ISETP.NE.AND.EX P0, PT, RZ, UR5, PT, P0 ;  /* 0x00000005ff007c0c */ /* 0x000fda000bf05300 */
[----:B------:R-:W-:Y:S05]  /*10b0*/  @!P0 BRA `(.L_x_12) ;  /* 0x0000000000208947 */ /* 0x000fea0003800000 */
[----:B-1----:R-:W1:Y:S02]  /*10c0*/  LDC.64 R2, c[0x0][0x598] ;  /* 0x00016600ff027b82 */ /* 0x002e640000000a00 */
[----:B-1----:R-:W2:Y:S02]  /*10d0*/  LDG.E.64 R2, desc[UR16][R2.64] ;  /* 0x0000001002027981 */ /* 0x002ea4000c1e1b00 */
[----:B--2---:R-:W-:-:S04]  /*10e0*/  ISETP.NE.U32.AND P0, PT, R2, RZ, PT ;  /* 0x000000ff0200720c */ /* 0x004fc80003f05070 */
[----:B------:R-:W-:-:S13]  /*10f0*/  ISETP.NE.AND.EX P0, PT, R3, RZ, PT, P0 ;  /* 0x000000ff0300720c */ /* 0x000fda0003f05300 */
[----:B------:R-:W-:Y:S05]  /*1100*/  @!P0 BRA `(.L_x_12) ;  /* 0x00000000000c8947 */ /* 0x000fea0003800000 */
[----:B------:R-:W2:Y:S02]  /*1110*/  LD.E R2, desc[UR16][R2.64] ;  /* 0x0000001002027980 */ /* 0x000ea4000c101900 */
[----:B--2---:R-:W-:Y:S01]  /*1120*/  R2UR UR20, R2 ;  /* 0x00000000021472ca */ /* 0x004fe200000e0000 */
[----:B------:R-:W-:-:S14]  /*1130*/  BRA `(.L_x_13) ;  /* 0x0000000000247947 */ /* 0x000fdc0003800000 */
.L_x_12:
[----:B------:R-:W-:Y:S02]  /*1140*/  ULDC.64 UR4, c[0x0][0x588] ;  /* 0x0001620000047ab9 */ /* 0x000fe40000000a00 */
[----:B------:R-:W-:-:S04]  /*1150*/  ISETP.NE.U32.AND P0, PT, RZ, UR4, PT ;  /* 0x00000004ff007c0c */ /* 0x000fc8000bf05070 */
[----:B------:R-:W-:-:S13]  /*1160*/  ISETP.NE.AND.EX P0, PT, RZ, UR5, PT, P0 ;  /* 0x00000005ff007c0c */ /* 0x000fda000bf05300 */
[----:B------:R-:W-:Y:S05]  /*1170*/  @!P0 BRA `(.L_x_14) ;  /* 0x0000000000108947 */ /* 0x000fea0003800000 */
[----:B-1----:R-:W1:Y:S02]  /*1180*/  LDC.64 R2, c[0x0][0x588] ;  /* 0x00016200ff027b82 */ /* 0x002e640000000a00 */
[----:B-1----:R-:W2:Y:S02]  /*1190*/  LDG.E R2, desc[UR16][R2.64] ;  /* 0x0000001002027981 */ /* 0x002ea4000c1e1900 */
[----:B--2---:R-:W-:Y:S01]  /*11a0*/  R2UR UR20, R2 ;  /* 0x00000000021472ca */ /* 0x004fe200000e0000 */
[----:B------:R-:W-:-:S14]  /*11b0*/  BRA `(.L_x_13) ;  /* 0x0000000000047947 */ /* 0x000fdc0003800000 */
.L_x_14:
[----:B------:R-:W-:-:S05]  /*11c0*/  ULDC UR20, c[0x0][0x580] ;  /* 0x0001600000147ab9 */ /* 0x000fca0000000800 */
.L_x_13:
[----:B------:R-:W-:Y:S02]  /*11d0*/  ULDC.64 UR4, c[0x0][0x5a0] ;  /* 0x0001680000047ab9 */ /* 0x000fe40000000a00 */
        /* <DEDUP_REMOVED lines=11> */
.L_x_15:
        /* <DEDUP_REMOVED lines=8> */
.L_x_17:
[----:B------:R-:W-:-:S05]  /*1310*/  ULDC UR19, c[0x0][0x584] ;  /* 0x0001610000137ab9 */ /* 0x000fca0000000800 */
.L_x_16:
[----:B------:R-:W-:-:S13]  /*1320*/  LOP3.LUT P0, RZ, R4, 0xff, RZ, 0xc0, !PT ;  /* 0x000000ff04ff7812 */ /* 0x000fda000780c0ff */
[----:B------:R-:W-:Y:S05]  /*1330*/  @!P0 EXIT ;  /* 0x000000000000894d */ /* 0x000fea0003800000 */
[----:B------:R-:W-:Y:S01]  /*1340*/  ULDC UR4, c[0x0][0x28c] ;  /* 0x0000a30000047ab9 */ /* 0x000fe20000000800 */
[----:B------:R-:W-:Y:S02]  /*1350*/  ULOP3.LUT UR21, UR13, 0x1, URZ, 0xfc, !UPT ;  /* 0x000000010d157892 */ /* 0x000fe4000f8efc3f */
[----:B------:R-:W-:-:S04]  /*1360*/  UIADD3 UR4, UR4, 0x3f, URZ ;  /* 0x0000003f04047890 */ /* 0x000fc8000fffe03f */
[----:B------:R-:W-:-:S04]  /*1370*/  USHF.R.S32.HI UR5, URZ, 0x1f, UR4 ;  /* 0x0000001f3f057899 */ /* 0x000fc80008011404 */
[----:B------:R-:W-:-:S03]  /*1380*/  ULEA.HI UR5, UR5, UR4, URZ, 0x6 ;  /* 0x0000000405057291 */ /* 0x000fc6000f8f303f */
[----:B------:R-:W-:Y:S01]  /*1390*/  UMOV UR4, URZ ;  /* 0x0000003f00047c82 */ /* 0x000fe20008000000 */
[----:B------:R-:W-:-:S03]  /*13a0*/  USHF.R.S32.HI UR12, URZ, 0x6, UR5 ;  /* 0x000000063f0c7899 */ /* 0x000fc60008011405 */
[----:B------:R-:W-:-:S09]  /*13b0*/  UMOV UR5, URZ ;  /* 0x0000003f00057c82 */ /* 0x000fd20008000000 */
.L_x_300:
[----:B-1----:R-:W1:Y:S01]  /*13c0*/  S2R R0, SR_TID.X ;  /* 0x0000000000007919 */ /* 0x002e620000002100 */
[----:B--2---:R-:W2:Y:S01]  /*13d0*/  S2UR UR11, SR_CgaCtaId ;  /* 0x00000000000b79c3 */ /* 0x004ea20000008800 */
[----:B------:R-:W-:Y:S01]  /*13e0*/  UMOV UR14, 0x400 ;  /* 0x00000400000e7882 */ /* 0x000fe20000000000 */
[----:B------:R-:W-:Y:S01]  /*13f0*/  UMOV UR6, URZ ;  /* 0x0000003f00067c82 */ /* 0x000fe20008000000 */
[----:B------:R-:W-:Y:S01]  /*1400*/  STL [R1+0x74], RZ ;  /* 0x000074ff01007387 */ /* 0x000fe20000100800 */
[----:B------:R-:W-:Y:S01]  /*1410*/  UMOV UR7, URZ ;  /* 0x0000003f00077c82 */ /* 0x000fe20008000000 */
[----:B------:R-:W-:Y:S01]  /*1420*/  UMOV UR8, URZ ;  /* 0x0000003f00087c82 */ /* 0x000fe20008000000 */
[----:B------:R-:W-:Y:S01]  /*1430*/  UMOV UR18, UR5 ;  /* 0x0000000500127c82 */ /* 0x000fe20008000000 */
[----:B------:R-:W-:Y:S01]  /*1440*/  STL [R1+0x70], RZ ;  /* 0x000070ff01007387 */ /* 0x000fe20000100800 */
[----:B---3--:R-:W3:Y:S01]  /*1450*/  LDC R2, c[0x0][0x28c] ;  /* 0x0000a300ff027b82 */ /* 0x008ee20000000800 */
[----:B------:R-:W-:-:S02]  /*1460*/  CS2R R4, SRZ ;  /* 0x0000000000047805 */ /* 0x000fc4000001ff00 */
[----:B------:R-:W-:Y:S01]  /*1470*/  CS2R R6, SRZ ;  /* 0x0000000000067805 */ /* 0x000fe2000001ff00 */
[----:B------:R-:W-:Y:S01]  /*1480*/  STL [R1+0x6c], RZ ;  /* 0x00006cff01007387 */ /* 0x000fe20000100800 */
[----:B------:R-:W-:Y:S02]  /*1490*/  CS2R R8, SRZ ;  /* 0x0000000000087805 */ /* 0x000fe4000001ff00 */
[----:B------:R-:W-:Y:S02]  /*14a0*/  CS2R R10, SRZ ;  /* 0x00000000000a7805 */ /* 0x000fe4000001ff00 */
[----:B------:R-:W-:Y:S01]  /*14b0*/  CS2R R12, SRZ ;  /* 0x00000000000c7805 */ /* 0x000fe2000001ff00 */
[----:B------:R-:W-:Y:S01]  /*14c0*/  STL [R1+0x68], RZ ;  /* 0x000068ff01007387 */ /* 0x000fe20000100800 */
[----:B------:R-:W-:Y:S02]  /*14d0*/  CS2R R14, SRZ ;  /* 0x00000000000e7805 */ /* 0x000fe4000001ff00 */
[----:B------:R-:W-:-:S02]  /*14e0*/  CS2R R16, SRZ ;  /* 0x0000000000107805 */ /* 0x000fc4000001ff00 */
[----:B0-----:R-:W-:Y:S01]  /*14f0*/  CS2R R18, SRZ ;  /* 0x0000000000127805 */ /* 0x001fe2000001ff00 */
[----:B------:R-:W-:Y:S01]  /*1500*/  STL [R1+0x64], RZ ;  /* 0x000064ff01007387 */ /* 0x000fe20000100800 */
[----:B------:R-:W-:Y:S02]  /*1510*/  CS2R R20, SRZ ;  /* 0x0000000000147805 */ /* 0x000fe4000001ff00 */
[----:B------:R-:W-:Y:S02]  /*1520*/  CS2R R22, SRZ ;  /* 0x0000000000167805 */ /* 0x000fe4000001ff00 */
[----:B------:R-:W-:Y:S01]  /*1530*/  CS2R R152, SRZ ;  /* 0x0000000000987805 */ /* 0x000fe2000001ff00 */
[----:B------:R-:W-:Y:S01]  /*1540*/  STL [R1+0x60], RZ ;  /* 0x000060ff01007387 */ /* 0x000fe20000100800 */
[----:B--2---:R-:W-:Y:S01]  /*1550*/  ULEA UR14, UR11, UR14, 0x18 ;  /* 0x0000000e0b0e7291 */ /* 0x004fe2000f8ec03f */
[----:B------:R-:W-:Y:S02]  /*1560*/  CS2R R154, SRZ ;  /* 0x00000000009a7805 */ /* 0x000fe4000001ff00 */
[----:B------:R-:W-:Y:S01]  /*1570*/  CS2R R156, SRZ ;  /* 0x00000000009c7805 */ /* 0x000fe2000001ff00 */
[----:B------:R-:W-:Y:S01]  /*1580*/  STL [R1+0x5c], RZ ;  /* 0x00005cff01007387 */ /* 0x000fe20000100800 */
[----:B------:R-:W-:-:S02]  /*1590*/  CS2R R158, SRZ ;  /* 0x00000000009e7805 */ /* 0x000fc4000001ff00 */
[----:B------:R-:W-:Y:S02]  /*15a0*/  CS2R R160, SRZ ;  /* 0x0000000000a07805 */ /* 0x000fe4000001ff00 */
[----:B------:R-:W-:Y:S02]  /*15b0*/  CS2R R162, SRZ ;  /* 0x0000000000a27805 */ /* 0x000fe4000001ff00 */
[----:B-1----:R-:W-:Y:S01]  /*15c0*/  LOP3.LUT R0, R0, 0x80, RZ, 0xc0, !PT ;  /* 0x0000008000007812 */ /* 0x002fe200078ec0ff */
[----:B------:R-:W-:Y:S01]  /*15d0*/  STL [R1+0x58], RZ ;  /* 0x000058ff01007387 */ /* 0x000fe20000100800 */
[----:B---3--:R-:W-:Y:S02]  /*15e0*/  ISETP.GE.AND P0, PT, R2, 0x1, PT ;  /* 0x000000010200780c */ /* 0x008fe40003f06270 */
[----:B------:R-:W-:Y:S02]  /*15f0*/  CS2R R2, SRZ ;  /* 0x0000000000027805 */ /* 0x000fe4000001ff00 */
[----:B------:R-:W-:Y:S01]  /*1600*/  SHF.R.U32.HI R0, RZ, 0x7, R0 ;  /* 0x00000007ff007819 */ /* 0x000fe20000011600 */
[----:B------:R-:W-:Y:S01]  /*1610*/  STL [R1+0x54], RZ ;  /* 0x000054ff01007387 */ /* 0x000fe20000100800 */
[----:B------:R-:W-:-:S02]  /*1620*/  CS2R R164, SRZ ;  /* 0x0000000000a47805 */ /* 0x000fc4000001ff00 */
[----:B------:R-:W-:Y:S02]  /*1630*/  CS2R R166, SRZ ;  /* 0x0000000000a67805 */ /* 0x000fe4000001ff00 */
[----:B------:R-:W-:Y:S01]  /*1640*/  CS2R R168, SRZ ;  /* 0x0000000000a87805 */ /* 0x000fe2000001ff00 */
[----:B------:R-:W-:Y:S01]  /*1650*/  STL [R1+0x50], RZ ;  /* 0x000050ff01007387 */ /* 0x000fe20000100800 */
[----:B------:R-:W-:Y:S02]  /*1660*/  CS2R R170, SRZ ;  /* 0x0000000000aa7805 */ /* 0x000fe4000001ff00 */
[----:B------:R-:W-:Y:S02]  /*1670*/  CS2R R172, SRZ ;  /* 0x0000000000ac7805 */ /* 0x000fe4000001ff00 */
[----:B------:R-:W-:Y:S01]  /*1680*/  CS2R R174, SRZ ;  /* 0x0000000000ae7805 */ /* 0x000fe2000001ff00 */
[----:B------:R-:W0:Y:S01]  /*1690*/  SHFL.IDX PT, R0, R0, RZ, 0x1f ;  /* 0x00001fff00007589 */ /* 0x000e2200000e0000 */
[----:B------:R-:W-:-:S02]  /*16a0*/  CS2R R176, SRZ ;  /* 0x0000000000b07805 */ /* 0x000fc4000001ff00 */
[----:B------:R-:W-:Y:S02]  /*16b0*/  CS2R R178, SRZ ;  /* 0x0000000000b27805 */ /* 0x000fe4000001ff00 */
[----:B------:R-:W-:Y:S01]  /*16c0*/  CS2R R180, SRZ ;  /* 0x0000000000b47805 */ /* 0x000fe2000001ff00 */
[----:B------:R1:W-:Y:S01]  /*16d0*/  STL [R1+0x4c], RZ ;  /* 0x00004cff01007387 */ /* 0x0003e20000100800 */
[----:B------:R-:W-:Y:S02]  /*16e0*/  CS2R R182, SRZ ;  /* 0x0000000000b67805 */ /* 0x000fe4000001ff00 */
[----:B------:R-:W-:Y:S02]  /*16f0*/  CS2R R184, SRZ ;  /* 0x0000000000b87805 */ /* 0x000fe4000001ff00 */
[----:B------:R-:W-:Y:S01]  /*1700*/  CS2R R186, SRZ ;  /* 0x0000000000ba7805 */ /* 0x000fe2000001ff00 */
[----:B------:R1:W-:Y:S01]  /*1710*/  STL [R1+0x48], RZ ;  /* 0x000048ff01007387 */ /* 0x0003e20000100800 */
        /* <DEDUP_REMOVED lines=14> */
[----:B------:R-:W-:Y:S02]  /*1800*/  CS2R R210, SRZ ;  /* 0x0000000000d27805 */ /* 0x000fe4000001ff00 */
[----:B0-----:R-:W-:Y:S01]  /*1810*/  R2UR UR9, R0 ;  /* 0x00000000000972ca */ /* 0x001fe200000e0000 */
[----:B------:R1:W-:Y:S01]  /*1820*/  STL [R1+0x38], RZ ;  /* 0x000038ff01007387 */ /* 0x0003e20000100800 */
[----:B------:R-:W-:Y:S01]  /*1830*/  IMAD.MOV.U32 R0, RZ, RZ, RZ ;  /* 0x000000ffff007224 */ /* 0x000fe200078e00ff */
[----:B------:R-:W-:-:S02]  /*1840*/  CS2R R212, SRZ ;  /* 0x0000000000d47805 */ /* 0x000fc4000001ff00 */
[----:B------:R-:W-:Y:S01]  /*1850*/  CS2R R214, SRZ ;  /* 0x0000000000d67805 */ /* 0x000fe2000001ff00 */
[----:B------:R1:W-:Y:S01]  /*1860*/  STL [R1+0x34], RZ ;  /* 0x000034ff01007387 */ /* 0x0003e20000100800 */
[----:B------:R-:W-:Y:S02]  /*1870*/  CS2R R216, SRZ ;  /* 0x0000000000d87805 */ /* 0x000fe4000001ff00 */
[----:B------:R-:W-:Y:S02]  /*1880*/  CS2R R218, SRZ ;  /* 0x0000000000da7805 */ /* 0x000fe4000001ff00 */
[----:B------:R-:W-:Y:S01]  /*1890*/  CS2R R220, SRZ ;  /* 0x0000000000dc7805 */ /* 0x000fe2000001ff00 */
[----:B------:R1:W-:Y:S01]  /*18a0*/  STL [R1+0x30], RZ ;  /* 0x000030ff01007387 */ /* 0x0003e20000100800 */
[----:B------:R-:W-:Y:S02]  /*18b0*/  CS2R R222, SRZ ;  /* 0x0000000000de7805 */ /* 0x000fe4000001ff00 */
[----:B------:R-:W-:Y:S01]  /*18c0*/  CS2R R224, SRZ ;  /* 0x0000000000e07805 */ /* 0x000fe2000001ff00 */
[----:B------:R-:W-:Y:S01]  /*18d0*/  IMAD.MOV.U32 R226, RZ, RZ, RZ ;  /* 0x000000ffffe27224 */ /* 0x000fe200078e00ff */
[----:B------:R1:W-:Y:S01]  /*18e0*/  STL [R1+0x2c], RZ ;  /* 0x00002cff01007387 */ /* 0x0003e20000100800 */
[----:B------:R-:W-:Y:S01]  /*18f0*/  ULEA.HI UR10, UR9, UR9, URZ, 0x1 ;  /* 0x00000009090a7291 */ /* 0x000fe2000f8f083f */
[----:B------:R-:W-:Y:S01]  /*1900*/  IMAD.U32 R227, RZ, RZ, UR4 ;  /* 0x00000004ffe37e24 */ /* 0x000fe2000f8e00ff */
[----:B------:R-:W-:Y:S01]  /*1910*/  CS2R R24, SRZ ;  /* 0x0000000000187805 */ /* 0x000fe2000001ff00 */
[----:B------:R1:W-:Y:S01]  /*1920*/  STL [R1+0x28], RZ ;  /* 0x000028ff01007387 */ /* 0x0003e20000100800 */
[----:B------:R-:W-:Y:S01]  /*1930*/  ULOP3.LUT UR10, UR10, 0xffffe, URZ, 0xc0, !UPT ;  /* 0x000ffffe0a0a7892 */ /* 0x000fe2000f8ec03f */
[----:B------:R-:W-:-:S02]  /*1940*/  CS2R R26, SRZ ;  /* 0x00000000001a7805 */ /* 0x000fc4000001ff00 */
[----:B------:R-:W-:Y:S01]  /*1950*/  CS2R R28, SRZ ;  /* 0x00000000001c7805 */ /* 0x000fe2000001ff00 */
[----:B------:R1:W-:Y:S01]  /*1960*/  STL [R1+0x24], RZ ;  /* 0x000024ff01007387 */ /* 0x0003e20000100800 */
[----:B------:R-:W-:Y:S01]  /*1970*/  UIADD3 UR10, UR9, -UR10, URZ ;  /* 0x8000000a090a7290 */ /* 0x000fe2000fffe03f */
[----:B----4-:R-:W-:Y:S02]  /*1980*/  CS2R R30, SRZ ;  /* 0x00000000001e7805 */ /* 0x010fe4000001ff00 */
[----:B------:R-:W-:Y:S01]  /*1990*/  CS2R R32, SRZ ;  /* 0x0000000000207805 */ /* 0x000fe2000001ff00 */
[----:B------:R1:W-:Y:S01]  /*19a0*/  STL [R1+0x20], RZ ;  /* 0x000020ff01007387 */ /* 0x0003e20000100800 */
[----:B------:R-:W-:Y:S01]  /*19b0*/  ULEA UR10, UR10, UR14, 0xc ;  /* 0x0000000e0a0a7291 */ /* 0x000fe2000f8e603f */
[----:B------:R-:W-:Y:S02]  /*19c0*/  CS2R R34, SRZ ;  /* 0x0000000000227805 */ /* 0x000fe4000001ff00 */
[----:B------:R-:W-:Y:S01]  /*19d0*/  CS2R R36, SRZ ;  /* 0x0000000000247805 */ /* 0x000fe2000001ff00 */
[----:B------:R1:W-:Y:S01]  /*19e0*/  STL [R1+0x1c], RZ ;  /* 0x00001cff01007387 */ /* 0x0003e20000100800 */
[----:B------:R-:W-:Y:S01]  /*19f0*/  UIADD3 UR10, UR10, 0x180, URZ ;  /* 0x000001800a0a7890 */ /* 0x000fe2000fffe03f */
[----:B------:R-:W-:-:S02]  /*1a00*/  CS2R R38, SRZ ;  /* 0x0000000000267805 */ /* 0x000fc4000001ff00 */
[----:B------:R-:W-:Y:S01]  /*1a10*/  CS2R R40, SRZ ;  /* 0x0000000000287805 */ /* 0x000fe2000001ff00 */
[----:B------:R1:W-:Y:S01]  /*1a20*/  STL [R1+0x18], RZ ;  /* 0x000018ff01007387 */ /* 0x0003e20000100800 */
[----:B------:R-:W-:Y:S01]  /*1a30*/  USHF.R.U32.HI UR10, URZ, 0x4, UR10 ;  /* 0x000000043f0a7899 */ /* 0x000fe2000801160a */
[----:B------:R-:W-:Y:S02]  /*1a40*/  CS2R R42, SRZ ;  /* 0x00000000002a7805 */ /* 0x000fe4000001ff00 */
[----:B------:R-:W-:Y:S01]  /*1a50*/  CS2R R44, SRZ ;  /* 0x00000000002c7805 */ /* 0x000fe2000001ff00 */
[----:B------:R1:W-:Y:S01]  /*1a60*/  STL [R1+0x14], RZ ;  /* 0x000014ff01007387 */ /* 0x0003e20000100800 */
[----:B------:R-:W-:Y:S01]  /*1a70*/  ULOP3.LUT UR15, UR10, 0x3fff, URZ, 0xc0, !UPT ;  /* 0x00003fff0a0f7892 */ /* 0x000fe2000f8ec03f */
        /* <DEDUP_REMOVED lines=18> */
[----:B------:R1:W-:Y:S01]  /*1ba0*/  STL [R1], RZ ;  /* 0x000000ff01007387 */ /* 0x0003e20000100800 */
[----:B------:R-:W-:-:S02]  /*1bb0*/  CS2R R74, SRZ ;  /* 0x00000000004a7805 */ /* 0x000fc4000001ff00 */
[----:B------:R-:W-:Y:S02]  /*1bc0*/  CS2R R76, SRZ ;  /* 0x00000000004c7805 */ /* 0x000fe4000001ff00 */
[----:B------:R-:W-:Y:S02]  /*1bd0*/  CS2R R78, SRZ ;  /* 0x00000000004e7805 */ /* 0x000fe4000001ff00 */
[----:B------:R-:W-:Y:S02]  /*1be0*/  CS2R R80, SRZ ;  /* 0x0000000000507805 */ /* 0x000fe4000001ff00 */
[----:B------:R-:W-:Y:S02]  /*1bf0*/  CS2R R82, SRZ ;  /* 0x0000000000527805 */ /* 0x000fe4000001ff00 */
[----:B------:R-:W-:Y:S02]  /*1c00*/  CS2R R84, SRZ ;  /* 0x0000000000547805 */ /* 0x000fe4000001ff00 */
        /* <DEDUP_REMOVED lines=32> */
[----:B------:R-:W-:Y:S01]  /*1e10*/  CS2R R150, SRZ ;  /* 0x0000000000967805 */ /* 0x000fe2000001ff00 */
[----:B-1----:R-:W-:Y:S06]  /*1e20*/  @!P0 BRA `(.L_x_18) ;  /* 0x0000001000688947 */ /* 0x002fec0003800000 */
[----:B------:R-:W-:-:S06]  /*1e30*/  UISETP.NE.AND UP0, UPT, UR21, 0x3, UPT ;  /* 0x000000031500788c */ /* 0x000fcc000bf05270 */
[----:B------:R-:W-:-:S13]  /*1e40*/  PLOP3.LUT P1, PT, PT, PT, UP0, 0x80, 0x0 ;  /* 0x000000000000781c */ /* 0x000fda0003f2f008 */
[----:B------:R-:W-:Y:S05]  /*1e50*/  @!P1 BRA `(.L_x_19) ;  /* 0x0000000000049947 */ /* 0x000fea0003800000 */
[----:B------:R-:W-:Y:S01]  /*1e60*/  BPT.TRAP 0x1 ;  /* 0x000000040000795c */ /* 0x000fe20000300000 */
.L_x_19:
[----:B------:R-:W-:Y:S01]  /*1e70*/  ULEA UR6, UR5, UR14, 0x3 ;  /* 0x0000000e05067291 */ /* 0x000fe2000f8e183f */
[----:B------:R-:W-:-:S05]  /*1e80*/  IMAD.U32 R0, RZ, RZ, UR4 ;  /* 0x00000004ff007e24 */ /* 0x000fca000f8e00ff */
[----:B------:R-:W-:-:S04]  /*1e90*/  SHF.L.U32 R0, R0, 0x1f, RZ ;  /* 0x0000001f00007819 */ /* 0x000fc800000006ff */
[----:B------:R0:W1:Y:S01]  /*1ea0*/  SYNCS.PHASECHK.TRANS64.TRYWAIT P0, [UR6], R0 ;  /* 0x00000000ff0075a7 */ /* 0x0000620008000146 */
[----:B------:R-:W-:Y:S05]  /*1eb0*/  @!P1 BRA `(.L_x_20) ;  /* 0x0000000000049947 */ /* 0x000fea0003800000 */
[----:B------:R-:W-:Y:S01]  /*1ec0*/  BPT.TRAP 0x1 ;  /* 0x000000040000795c */ /* 0x000fe20000300000 */
.L_x_20:
[----:B-1----:R-:W-:Y:S05]  /*1ed0*/  @P0 BRA `(.L_x_21) ;  /* 0x0000000000080947 */ /* 0x002fea0003800000 */
[----:B------:R-:W1:Y:S02]  /*1ee0*/  SYNCS.PHASECHK.TRANS64.TRYWAIT P0, [UR6], R0 ;  /* 0x00000000ff0075a7 */ /* 0x000e640008000146 */
[----:B-1----:R-:W-:Y:S05]  /*1ef0*/  @!P0 BRA `(.L_x_22) ;  /* 0x000000e8000c8947 */ /* 0x002fea0003800000 */
.L_x_21:
[----:B------:R-:W-:Y:S01]  /*1f00*/  UIADD3 UR6, UR14, 0x12180, URZ ;  /* 0x000121800e067890 */ /* 0x000fe2000fffe03f */
[----:B------:R-:W-:Y:S01]  /*1f10*/  WARPGROUP.ARRIVE ;  /* 0x00000000000079c5 */ /* 0x000fe20000000000 */
[----:B------:R-:W-:Y:S01]  /*1f20*/  ULOP3.LUT UR8, UR15, 0x10000, URZ, 0xfc, !UPT ;  /* 0x000100000f087892 */ /* 0x000fe2000f8efc3f */
[----:B------:R2:W-:Y:S01]  /*1f30*/  STL [R1+0x74], RZ ;  /* 0x000074ff01007387 */ /* 0x0005e20000100800 */
[----:B------:R-:W-:Y:S01]  /*1f40*/  USHF.R.U32.HI UR6, URZ, 0x4, UR6 ;  /* 0x000000043f067899 */ /* 0x000fe20008011606 */
[----:B01----:R-:W-:Y:S01]  /*1f50*/  IMAD.MOV.U32 R0, RZ, RZ, RZ ;  /* 0x000000ffff007224 */ /* 0x003fe200078e00ff */
[----:B------:R-:W-:Y:S01]  /*1f60*/  ULEA UR8, UR5, UR8, 0x9 ;  /* 0x0000000805087291 */ /* 0x000fe2000f8e483f */
[----:B------:R2:W-:Y:S01]  /*1f70*/  STL [R1+0x70], RZ ;  /* 0x000070ff01007387 */ /* 0x0005e20000100800 */
[----:B------:R-:W-:Y:S01]  /*1f80*/  ULOP3.LUT UR6, UR6, 0x3fff, URZ, 0xc0, !UPT ;  /* 0x00003fff06067892 */ /* 0x000fe2000f8ec03f */
[----:B------:R-:W-:Y:S01]  /*1f90*/  CS2R R2, SRZ ;  /* 0x0000000000027805 */ /* 0x000fe2000001ff00 */
[----:B------:R-:W-:Y:S01]  /*1fa0*/  UMOV UR9, 0x80000020 ;  /* 0x8000002000097882 */ /* 0x000fe20000000000 */
[----:B------:R-:W-:Y:S01]  /*1fb0*/  UMOV UR11, 0x80000020 ;  /* 0x80000020000b7882 */ /* 0x000fe20000000000 */
[----:B------:R-:W-:Y:S01]  /*1fc0*/  ULOP3.LUT UR6, UR6, 0x10000, URZ, 0xfc, !UPT ;  /* 0x0001000006067892 */ /* 0x000fe2000f8efc3f */
[----:B------:R2:W-:Y:S01]  /*1fd0*/  STL [R1+0x6c], RZ ;  /* 0x00006cff01007387 */ /* 0x0005e20000100800 */
[----:B------:R-:W-:Y:S01]  /*1fe0*/  ULDC UR7, c[0x0][0x50c] ;  /* 0x0001430000077ab9 */ /* 0x000fe20000000800 */
[----:B------:R-:W-:Y:S01]  /*1ff0*/  CS2R R4, SRZ ;  /* 0x0000000000047805 */ /* 0x000fe2000001ff00 */
[----:B------:R-:W-:Y:S01]  /*2000*/  ULEA UR10, UR5, UR6, 0xa ;  /* 0x00000006050a7291 */ /* 0x000fe2000f8e503f */
[----:B------:R2:W-:Y:S01]  /*2010*/  STL [R1+0x68], RZ ;  /* 0x000068ff01007387 */ /* 0x0005e20000100800 */
[----:B------:R-:W-:Y:S01]  /*2020*/  UISETP.NE.AND UP0, UPT, UR7, 0x2, UPT ;  /* 0x000000020700788c */ /* 0x000fe2000bf05270 */
[----:B------:R-:W-:Y:S01]  /*2030*/  CS2R R6, SRZ ;  /* 0x0000000000067805 */ /* 0x000fe2000001ff00 */
[----:B------:R-:W-:Y:S01]  /*2040*/  UMOV UR6, 0x2 ;  /* 0x0000000200067882 */ /* 0x000fe20000000000 */
[----:B------:R2:W-:Y:S01]  /*2050*/  STL [R1+0x64], RZ ;  /* 0x000064ff01007387 */ /* 0x0005e20000100800 */
[----:B------:R-:W-:Y:S01]  /*2060*/  USEL UR7, URZ, 0x1, UP0 ;  /* 0x000000013f077887 */ /* 0x000fe20008000000 */
[----:B------:R-:W-:-:S02]  /*2070*/  CS2R R8, SRZ ;  /* 0x0000000000087805 */ /* 0x000fc4000001ff00 */
[----:B------:R-:W-:Y:S01]  /*2080*/  CS2R R10, SRZ ;  /* 0x00000000000a7805 */ /* 0x000fe2000001ff00 */
[----:B------:R-:W-:Y:S01]  /*2090*/  QGMMA.64x256x32.F32.E5M2.E5M2 R24, gdesc[UR8], RZ, !UPT ;  /* 0x03e00000081879f3 */ /* 0x000fe2000c7038ff */
[----:B------:R2:W-:Y:S01]  /*20a0*/  STL [R1+0x60], RZ ;  /* 0x000060ff01007387 */ /* 0x0005e20000100800 */
[----:B------:R-:W-:Y:S01]  /*20b0*/  UIADD3 UR8, UR8, 0x2, URZ ;  /* 0x0000000208087890 */ /* 0x000fe2000fffe03f */
[----:B------:R-:W-:Y:S01]  /*20c0*/  ISETP.NE.AND P0, PT, RZ, UR7, PT ;  /* 0x00000007ff007c0c */ /* 0x000fe2000bf05270 */
[----:B------:R-:W-:Y:S01]  /*20d0*/  UIADD3 UR10, UR10, 0x2, URZ ;  /* 0x000000020a0a7890 */ /* 0x000fe2000fffe03f */
[----:B------:R2:W-:Y:S01]  /*20e0*/  STL [R1+0x5c], RZ ;  /* 0x00005cff01007387 */ /* 0x0005e20000100800 */
[----:B------:R-:W-:Y:S01]  /*20f0*/  UMOV UR9, 0x80000020 ;  /* 0x8000002000097882 */ /* 0x000fe20000000000 */
[----:B------:R-:W-:Y:S01]  /*2100*/  UMOV UR11, 0x80000020 ;  /* 0x80000020000b7882 */ /* 0x000fe20000000000 */
        /* <DEDUP_REMOVED lines=58> */
[----:B------:R-:W-:-:S03]  /*24b0*/  IMAD.MOV.U32 R226, RZ, RZ, RZ ;  /* 0x000000ffffe27224 */ /* 0x000fc600078e00ff */
[----:B------:R2:W-:Y:S04]  /*24c0*/  STL [R1+0x1c], RZ ;  /* 0x00001cff01007387 */ /* 0x0005e80000100800 */
[----:B------:R2:W-:Y:S04]  /*24d0*/  STL [R1+0x18], RZ ;  /* 0x000018ff01007387 */ /* 0x0005e80000100800 */
[----:B------:R2:W-:Y:S04]  /*24e0*/  STL [R1+0x14], RZ ;  /* 0x000014ff01007387 */ /* 0x0005e80000100800 */
[----:B------:R2:W-:Y:S04]  /*24f0*/  STL [R1+0x10], RZ ;  /* 0x000010ff01007387 */ /* 0x0005e80000100800 */
[----:B------:R2:W-:Y:S04]  /*2500*/  STL [R1+0xc], RZ ;  /* 0x00000cff01007387 */ /* 0x0005e80000100800 */
[----:B------:R2:W-:Y:S04]  /*2510*/  STL [R1+0x8], RZ ;  /* 0x000008ff01007387 */ /* 0x0005e80000100800 */
[----:B------:R2:W-:Y:S04]  /*2520*/  STL [R1+0x4], RZ ;  /* 0x000004ff01007387 */ /* 0x0005e80000100800 */
[----:B------:R2:W-:Y:S01]  /*2530*/  STL [R1], RZ ;  /* 0x000000ff01007387 */ /* 0x0005e20000100800 */
[----:B------:R-:W-:Y:S01]  /*2540*/  QGMMA.64x256x32.F32.E5M2.E5M2 R24, gdesc[UR8], R24, gsb0 ;  /* 0x03e00000081879f3 */ /* 0x000fe20008003818 */
[----:B------:R-:W-:Y:S05]  /*2550*/  @!P0 BRA `(.L_x_23) ;  /* 0x0000000800808947 */ /* 0x000fea0003800000 */
[----:B------:R-:W-:Y:S02]  /*2560*/  WARPGROUP.DEPBAR.LE gsb0, 0x0 ;  /* 0x00008000000079c5 */ /* 0x000fe40000010000 */
[----:B------:R-:W-:-:S01]  /*2570*/  FADD R227, RZ, R122 ;  /* 0x0000007affe37221 */ /* 0x000fc20000000000 */
[----:B------:R-:W-:Y:S01]  /*2580*/  FADD R226, RZ, R24 ;  /* 0x00000018ffe27221 */ /* 0x000fe20000000000 */
[----:B------:R-:W-:-:S01]  /*2590*/  FADD R225, RZ, R25 ;  /* 0x00000019ffe17221 */ /* 0x000fc20000000000 */
[----:B------:R-:W-:Y:S01]  /*25a0*/  FADD R224, RZ, R26 ;  /* 0x0000001affe07221 */ /* 0x000fe20000000000 */
[----:B------:R-:W-:-:S01]  /*25b0*/  FADD R223, RZ, R27 ;  /* 0x0000001bffdf7221 */ /* 0x000fc20000000000 */
[----:B------:R0:W-:Y:S01]  /*25c0*/  STL [R1], R227 ;  /* 0x000000e301007387 */ /* 0x0001e20000100800 */
[----:B------:R-:W-:-:S01]  /*25d0*/  FADD R222, RZ, R28 ;  /* 0x0000001cffde7221 */ /* 0x000fc20000000000 */
[----:B------:R-:W-:Y:S01]  /*25e0*/  FADD R221, RZ, R29 ;  /* 0x0000001dffdd7221 */ /* 0x000fe20000000000 */
[----:B------:R-:W-:-:S01]  /*25f0*/  FADD R220, RZ, R30 ;  /* 0x0000001effdc7221 */ /* 0x000fc20000000000 */
[----:B------:R-:W-:Y:S01]  /*2600*/  FADD R219, RZ, R31 ;  /* 0x0000001fffdb7221 */ /* 0x000fe20000000000 */
[----:B------:R-:W-:-:S01]  /*2610*/  FADD R218, RZ, R32 ;  /* 0x00000020ffda7221 */ /* 0x000fc20000000000 */
[----:B------:R-:W-:Y:S01]  /*2620*/  FADD R217, RZ, R33 ;  /* 0x00000021ffd97221 */ /* 0x000fe20000000000 */
[----:B------:R-:W-:-:S01]  /*2630*/  FADD R216, RZ, R34 ;  /* 0x00000022ffd87221 */ /* 0x000fc20000000000 */
[----:B------:R-:W-:Y:S01]  /*2640*/  FADD R215, RZ, R35 ;  /* 0x00000023ffd77221 */ /* 0x000fe20000000000 */
[----:B------:R-:W-:-:S01]  /*2650*/  FADD R214, RZ, R36 ;  /* 0x00000024ffd67221 */ /* 0x000fc20000000000 */
[----:B0-----:R-:W-:Y:S01]  /*2660*/  FADD R227, RZ, R123 ;  /* 0x0000007bffe37221 */ /* 0x001fe20000000000 */
[----:B------:R-:W-:-:S01]  /*2670*/  FADD R213, RZ, R37 ;  /* 0x00000025ffd57221 */ /* 0x000fc20000000000 */
[----:B------:R-:W-:Y:S01]  /*2680*/  FADD R212, RZ, R38 ;  /* 0x00000026ffd47221 */ /* 0x000fe20000000000 */
[----:B------:R-:W-:-:S01]  /*2690*/  FADD R211, RZ, R39 ;  /* 0x00000027ffd37221 */ /* 0x000fc20000000000 */
[----:B------:R-:W-:Y:S01]  /*26a0*/  FADD R210, RZ, R40 ;  /* 0x00000028ffd27221 */ /* 0x000fe20000000000 */
[----:B------:R0:W-:Y:S01]  /*26b0*/  STL [R1+0x4], R227 ;  /* 0x000004e301007387 */ /* 0x0001e20000100800 */
        /* <DEDUP_REMOVED lines=93> */
[----:B------:R-:W-:Y:S01]  /*2c90*/  UMOV UR6, URZ ;  /* 0x0000003f00067c82 */ /* 0x000fe20008000000 */
[----:B0-----:R-:W-:-:S05]  /*2ca0*/  FADD R227, RZ, R130 ;  /* 0x00000082ffe37221 */ /* 0x001fca0000000000 */
[----:B------:R0:W-:Y:S02]  /*2cb0*/  STL [R1+0x20], R227 ;  /* 0x000020e301007387 */ /* 0x0001e40000100800 */
        /* <DEDUP_REMOVED lines=42> */
.L_x_23:
[----:B------:R-:W-:-:S04]  /*2f60*/  UIADD3 UR18, UR5, 0x1, URZ ;  /* 0x0000000105127890 */ /* 0x000fc8000fffe03f */
[----:B------:R-:W-:-:S04]  /*2f70*/  UISETP.NE.AND UP0, UPT, UR18, 0x9, UPT ;  /* 0x000000091200788c */ /* 0x000fc8000bf05270 */
[----:B------:R-:W-:Y:S02]  /*2f80*/  USEL UR8, URZ, 0x1, UP0 ;  /* 0x000000013f087887 */ /* 0x000fe40008000000 */
[----:B------:R-:W-:Y:S02]  /*2f90*/  USEL UR18, UR18, URZ, UP0 ;  /* 0x0000003f12127287 */ /* 0x000fe40008000000 */
[----:B------:R-:W-:-:S06]  /*2fa0*/  ULOP3.LUT UR8, UR4, UR8, URZ, 0x3c, !UPT ;  /* 0x0000000804087292 */ /* 0x000fcc000f8e3c3f */
[----:B0-----:R-:W-:Y:S01]  /*2fb0*/  IMAD.U32 R227, RZ, RZ, UR8 ;  /* 0x00000008ffe37e24 */ /* 0x001fe2000f8e00ff */
[----:B------:R-:W-:-:S06]  /*2fc0*/  UMOV UR8, 0x1 ;  /* 0x0000000100087882 */ /* 0x000fcc0000000000 */
.L_x_18:
[----:B------:R-:W-:-:S04]  /*2fd0*/  UISETP.LT.AND UP0, UPT, UR12, 0x1, UPT ;  /* 0x000000010c00788c */ /* 0x000fc8000bf01270 */
[----:B------:R-:W-:-:S04]  /*2fe0*/  USEL UR9, UR12, 0x1, UP0 ;  /* 0x000000010c097887 */ /* 0x000fc80008000000 */
[----:B------:R-:W-:-:S04]  /*2ff0*/  UIADD3 UR9, UR12, -UR9, URZ ;  /* 0x800000090c097290 */ /* 0x000fc8000fffe03f */
[----:B------:R-:W-:-:S06]  /*3000*/  UISETP.GE.AND UP0, UPT, UR9, 0x1, UPT ;  /* 0x000000010900788c */ /* 0x000fcc000bf06270 */
[----:B------:R-:W-:-:S13]  /*3010*/  PLOP3.LUT P0, PT, PT, PT, UP0, 0x80, 0x0 ;  /* 0x000000000000781c */ /* 0x000fda0003f0f008 */
[----:B------:R-:W-:Y:S05]  /*3020*/  @!P0 BRA `(.L_x_24) ;  /* 0x0000001000a48947 */ /* 0x000fea0003800000 */
[----:B------:R-:W-:Y:S01]  /*3030*/  IMAD.U32 R228, RZ, RZ, UR9 ;  /* 0x00000009ffe47e24 */ /* 0x000fe2000f8e00ff */
[----:B------:R-:W-:Y:S01]  /*3040*/  UMOV UR23, UR5 ;  /* 0x0000000500177c82 */ /* 0x000fe20008000000 */
[----:B------:R-:W-:-:S05]  /*3050*/  ULDC UR24, c[0x0][0x50c] ;  /* 0x0001430000187ab9 */ /* 0x000fca0000000800 */
.L_x_32:
[----:B------:R-:W-:-:S06]  /*3060*/  UISETP.NE.AND UP0, UPT, UR21, 0x3, UPT ;  /* 0x000000031500788c */ /* 0x000fcc000bf05270 */
[----:B------:R-:W-:-:S13]  /*3070*/  PLOP3.LUT P1, PT, PT, PT, UP0, 0x80, 0x0 ;  /* 0x000000000000781c */ /* 0x000fda0003f2f008 */
[----:B-1---5:R-:W-:Y:S05]  /*3080*/  @!P1 BRA `(.L_x_25) ;  /* 0x0000000000049947 */ /* 0x022fea0003800000 */
[----:B------:R-:W-:Y:S01]  /*3090*/  BPT.TRAP 0x1 ;  /* 0x000000040000795c */ /* 0x000fe20000300000 */
.L_x_25:
[----:B------:R-:W0:Y:S01]  /*30a0*/  S2UR UR9, SR_CgaCtaId ;  /* 0x00000000000979c3 */ /* 0x000e220000008800 */
[----:B------:R-:W-:Y:S01]  /*30b0*/  UMOV UR14, 0x400 ;  /* 0x00000400000e7882 */ /* 0x000fe20000000000 */
[----:B------:R-:W-:Y:S01]  /*30c0*/  SHF.L.U32 R229, R227, 0x1f, RZ ;  /* 0x0000001fe3e57819 */ /* 0x000fe200000006ff */
[----:B0-----:R-:W-:-:S04]  /*30d0*/  ULEA UR14, UR9, UR14, 0x18 ;  /* 0x0000000e090e7291 */ /* 0x001fc8000f8ec03f */
[----:B------:R-:W-:-:S09]  /*30e0*/  ULEA UR9, UR18, UR14, 0x3 ;  /* 0x0000000e12097291 */ /* 0x000fd2000f8e183f */
[----:B------:R0:W1:Y:S01]  /*30f0*/  SYNCS.PHASECHK.TRANS64.TRYWAIT P0, [UR9], R229 ;  /* 0x000000e5ff0075a7 */ /* 0x0000620008000149 */
[----:B------:R-:W-:Y:S05]  /*3100*/  @!P1 BRA `(.L_x_26) ;  /* 0x0000000000049947 */ /* 0x000fea0003800000 */
[----:B------:R-:W-:Y:S01]  /*3110*/  BPT.TRAP 0x1 ;  /* 0x000000040000795c */ /* 0x000fe20000300000 */
.L_x_26:
[----:B-1----:R-:W-:Y:S05]  /*3120*/  @P0 BRA `(.L_x_27) ;  /* 0x0000000000080947 */ /* 0x002fea0003800000 */
[----:B------:R-:W1:Y:S02]  /*3130*/  SYNCS.PHASECHK.TRANS64.TRYWAIT P0, [UR9], R229 ;  /* 0x000000e5ff0075a7 */ /* 0x000e640008000149 */
[----:B-1----:R-:W-:Y:S05]  /*3140*/  @!P0 BRA `(.L_x_28) ;  /* 0x000000d400908947 */ /* 0x002fea0003800000 */
.L_x_27:
[----:B------:R-:W-:Y:S01]  /*3150*/  UIADD3 UR9, UR14, 0x12180, URZ ;  /* 0x000121800e097890 */ /* 0x000fe2000fffe03f */
[----:B------:R-:W-:Y:S01]  /*3160*/  WARPGROUP.ARRIVE ;  /* 0x00000000000079c5 */ /* 0x000fe20000000000 */
[----:B------:R-:W-:Y:S02]  /*3170*/  UISETP.NE.AND UP0, UPT, UR7, URZ, UPT ;  /* 0x0000003f0700728c */ /* 0x000fe4000bf05270 */
[----:B------:R-:W-:Y:S02]  /*3180*/  USHF.R.U32.HI UR9, URZ, 0x4, UR9 ;  /* 0x000000043f097899 */ /* 0x000fe40008011609 */
[----:B------:R-:W-:Y:S02]  /*3190*/  USEL UR8, UR8, URZ, !UP0 ;  /* 0x0000003f08087287 */ /* 0x000fe4000c000000 */
[----:B------:R-:W-:Y:S02]  /*31a0*/  ULOP3.LUT UR9, UR9, 0x3fff, URZ, 0xc0, !UPT ;  /* 0x00003fff09097892 */ /* 0x000fe4000f8ec03f */
[----:B------:R-:W-:-:S02]  /*31b0*/  ULOP3.LUT UR7, UR15, 0x10000, URZ, 0xfc, !UPT ;  /* 0x000100000f077892 */ /* 0x000fc4000f8efc3f */
[----:B------:R-:W-:Y:S02]  /*31c0*/  ULOP3.LUT UR9, UR9, 0x10000, URZ, 0xfc, !UPT ;  /* 0x0001000009097892 */ /* 0x000fe4000f8efc3f */
[----:B------:R-:W-:Y:S02]  /*31d0*/  UISETP.NE.U32.AND UP0, UPT, UR8, URZ, UPT ;  /* 0x0000003f0800728c */ /* 0x000fe4000bf05070 */
[----:B------:R-:W-:Y:S02]  /*31e0*/  ULEA UR8, UR18, UR7, 0x9 ;  /* 0x0000000712087291 */ /* 0x000fe4000f8e483f */
[----:B------:R-:W-:Y:S01]  /*31f0*/  ULEA UR10, UR18, UR9, 0xa ;  /* 0x00000009120a7291 */ /* 0x000fe2000f8e503f */
[----:B------:R-:W-:Y:S02]  /*3200*/  UMOV UR11, 0x80000020 ;  /* 0x80000020000b7882 */ /* 0x000fe40000000000 */
[----:B------:R-:W-:Y:S01]  /*3210*/  UMOV UR9, 0x80000020 ;  /* 0x8000002000097882 */ /* 0x000fe20000000000 */
[----:B------:R-:W-:-:S05]  /*3220*/  UIADD3 UR6, UR6, 0x2, URZ ;  /* 0x0000000206067890 */ /* 0x000fca000fffe03f */
[----:B------:R-:W-:Y:S01]  /*3230*/  QGMMA.64x256x32.F32.E5M2.E5M2 R24, gdesc[UR8], R24, UP0 ;  /* 0x03e00000081879f3 */ /* 0x000fe2000bf03818 */
[----:B------:R-:W-:Y:S02]  /*3240*/  UIADD3 UR8, UR8, 0x2, URZ ;  /* 0x0000000208087890 */ /* 0x000fe4000fffe03f */
[----:B------:R-:W-:Y:S01]  /*3250*/  UIADD3 UR10, UR10, 0x2, URZ ;  /* 0x000000020a0a7890 */ /* 0x000fe2000fffe03f */
[----:B------:R-:W-:Y:S01]  /*3260*/  UMOV UR9, 0x80000020 ;  /* 0x8000002000097882 */ /* 0x000fe20000000000 */
[----:B------:R-:W-:Y:S01]  /*3270*/  UMOV UR11, 0x80000020 ;  /* 0x80000020000b7882 */ /* 0x000fe20000000000 */
[----:B------:R-:W-:-:S04]  /*3280*/  UISETP.NE.AND UP0, UPT, UR6, UR24, UPT ;  /* 0x000000180600728c */ /* 0x000fc8000bf05270 */
[----:B------:R-:W-:-:S06]  /*3290*/  USEL UR7, URZ, 0x1, UP0 ;  /* 0x000000013f077887 */ /* 0x000fcc0008000000 */
[----:B------:R-:W-:-:S12]  /*32a0*/  ISETP.NE.AND P0, PT, RZ, UR7, PT ;  /* 0x00000007ff007c0c */ /* 0x000fd8000bf05270 */
[----:B------:R-:W-:Y:S03]  /*32b0*/  QGMMA.64x256x32.F32.E5M2.E5M2 R24, gdesc[UR8], R24, gsb0 ;  /* 0x03e00000081879f3 */ /* 0x000fe60008003818 */
[----:B------:R-:W-:Y:S02]  /*32c0*/  WARPGROUP.DEPBAR.LE gsb0, 0x1 ;  /* 0x00008000000079c5 */ /* 0x000fe40000010100 */
[----:B------:R-:W-:Y:S05]  /*32d0*/  @!P0 BRA `(.L_x_29) ;  /* 0x0000000c00808947 */ /* 0x000fea0003800000 */
[----:B------:R-:W-:Y:S02]  /*32e0*/  WARPGROUP.DEPBAR.LE gsb0, 0x0 ;  /* 0x00008000000079c5 */ /* 0x000fe40000010000 */
[----:B------:R-:W-:-:S01]  /*32f0*/  FADD R226, R24, R226 ;  /* 0x000000e218e27221 */ /* 0x000fc20000000000 */
[----:B------:R-:W-:Y:S01]  /*3300*/  FADD R225, R25, R225 ;  /* 0x000000e119e17221 */ /* 0x000fe20000000000 */
[----:B------:R1:W-:Y:S01]  /*3310*/  STL [R1+0x90], R227 ;  /* 0x000090e301007387 */ /* 0x0003e20000100800 */
[----:B------:R-:W-:-:S01]  /*3320*/  FADD R224, R26, R224 ;  /* 0x000000e01ae07221 */ /* 0x000fc20000000000 */
[----:B------:R-:W-:Y:S01]  /*3330*/  FADD R223, R27, R223 ;  /* 0x000000df1bdf7221 */ /* 0x000fe20000000000 */
[----:B------:R-:W-:-:S01]  /*3340*/  FADD R222, R28, R222 ;  /* 0x000000de1cde7221 */ /* 0x000fc20000000000 */
[----:B------:R-:W-:Y:S01]  /*3350*/  FADD R221, R29, R221 ;  /* 0x000000dd1ddd7221 */ /* 0x000fe20000000000 */
[----:B-1----:R-:W3:Y:S04]  /*3360*/  LDL.LU R227, [R1+0x30] ;  /* 0x0000300001e37983 */ /* 0x002ee80000300800 */
[----:B------:R1:W-:Y:S01]  /*3370*/  STL [R1+0x94], R226 ;  /* 0x000094e201007387 */ /* 0x0003e20000100800 */
[----:B------:R-:W-:-:S01]  /*3380*/  FADD R220, R30, R220 ;  /* 0x000000dc1edc7221 */ /* 0x000fc20000000000 */
[----:B------:R-:W-:-:S02]  /*3390*/  FADD R219, R31, R219 ;  /* 0x000000db1fdb7221 */ /* 0x000fc40000000000 */
[----:B-1----:R-:W4:Y:S04]  /*33a0*/  LDL.LU R226, [R1+0x2c] ;  /* 0x00002c0001e27983 */ /* 0x002f280000300800 */
[----:B------:R1:W-:Y:S01]  /*33b0*/  STL [R1+0x98], R225 ;  /* 0x000098e101007387 */ /* 0x0003e20000100800 */
[----:B------:R-:W-:-:S03]  /*33c0*/  FADD R218, R32, R218 ;  /* 0x000000da20da7221 */ /* 0x000fc60000000000 */
[----:B-1----:R-:W2:Y:S04]  /*33d0*/  LDL.LU R225, [R1+0x28] ;  /* 0x0000280001e17983 */ /* 0x002ea80000300800 */
        /* <DEDUP_REMOVED lines=9> */
[----:B------:R1:W-:Y:S04]  /*3470*/  STL [R1+0xa8], R221 ;  /* 0x0000a8dd01007387 */ /* 0x0003e80000100800 */
        /* <DEDUP_REMOVED lines=12> */
[----:B-1----:R-:W2:Y:S01]  /*3540*/  LDL.LU R215, [R1] ;  /* 0x0000000001d77983 */ /* 0x002ea20000300800 */
[----:B------:R-:W-:-:S01]  /*3550*/  FADD R214, R36, R214 ;  /* 0x000000d624d67221 */ /* 0x000fc20000000000 */
[----:B------:R-:W-:Y:S01]  /*3560*/  FADD R213, R37, R213 ;  /* 0x000000d525d57221 */ /* 0x000fe20000000000 */
[----:B------:R-:W-:-:S01]  /*3570*/  FADD R212, R38, R212 ;  /* 0x000000d426d47221 */ /* 0x000fc20000000000 */
[----:B------:R-:W-:Y:S01]  /*3580*/  FADD R211, R39, R211 ;  /* 0x000000d327d37221 */ /* 0x000fe20000000000 */
[----:B------:R-:W-:-:S01]  /*3590*/  FADD R210, R40, R210 ;  /* 0x000000d228d27221 */ /* 0x000fc20000000000 */
[----:B------:R-:W-:Y:S01]  /*35a0*/  STL [R1+0xc4], R214 ;  /* 0x0000c4d601007387 */ /* 0x000fe20000100800 */
        /* <DEDUP_REMOVED lines=11> */
[----:B------:R1:W-:Y:S01]  /*3660*/  STL [R1+0xd0], R211 ;  /* 0x0000d0d301007387 */ /* 0x0003e20000100800 */
[----:B------:R-:W-:-:S01]  /*3670*/  FADD R200, R50, R200 ;  /* 0x000000c832c87221 */ /* 0x000fc20000000000 */
[----:B------:R-:W-:Y:S01]  /*3680*/  FADD R199, R51, R199 ;  /* 0x000000c733c77221 */ /* 0x000fe20000000000 */
        /* <DEDUP_REMOVED lines=69> */
[----:B-----5:R-:W-:Y:S01]  /*3ae0*/  FADD R0, R121, R0 ;  /* 0x0000000079007221 */ /* 0x020fe20000000000 */
[----:B---3--:R-:W-:-:S01]  /*3af0*/  FADD R227, R134, R227 ;  /* 0x000000e386e37221 */ /* 0x008fc20000000000 */
[----:B----4-:R-:W-:Y:S01]  /*3b00*/  FADD R226, R133, R226 ;  /* 0x000000e285e27221 */ /* 0x010fe20000000000 */
[----:B--2---:R-:W-:-:S01]  /*3b10*/  FADD R225, R132, R225 ;  /* 0x000000e184e17221 */ /* 0x004fc20000000000 */
        /* <DEDUP_REMOVED lines=9> */
[----:B------:R-:W-:-:S05]  /*3bb0*/  FADD R215, R122, R215 ;  /* 0x000000d77ad77221 */ /* 0x000fca0000000000 */
[----:B------:R2:W-:Y:S04]  /*3bc0*/  STL [R1], R215 ;  /* 0x000000d701007387 */ /* 0x0005e80000100800 */
[----:B------:R3:W-:Y:S04]  /*3bd0*/  STL [R1+0x4], R216 ;  /* 0x000004d801007387 */ /* 0x0007e80000100800 */
        /* <DEDUP_REMOVED lines=8> */
[----:B-1----:R-:W4:Y:S04]  /*3c60*/  LDL.LU R211, [R1+0x34] ;  /* 0x0000340001d37983 */ /* 0x002f280000300800 */
[----:B------:R1:W-:Y:S04]  /*3c70*/  STL [R1+0x28], R225 ;  /* 0x000028e101007387 */ /* 0x0003e80000100800 */
[----:B------:R-:W4:Y:S04]  /*3c80*/  LDL.LU R212, [R1+0x38] ;  /* 0x0000380001d47983 */ /* 0x000f280000300800 */
[----:B------:R1:W-:Y:S04]  /*3c90*/  STL [R1+0x2c], R226 ;  /* 0x00002ce201007387 */ /* 0x0003e80000100800 */
[----:B------:R-:W4:Y:S04]  /*3ca0*/  LDL.LU R213, [R1+0x3c] ;  /* 0x00003c0001d57983 */ /* 0x000f280000300800 */
[----:B------:R1:W-:Y:S04]  /*3cb0*/  STL [R1+0x30], R227 ;  /* 0x000030e301007387 */ /* 0x0003e80000100800 */
[----:B------:R-:W4:Y:S04]  /*3cc0*/  LDL.LU R214, [R1+0x40] ;  /* 0x0000400001d67983 */ /* 0x000f280000300800 */
[----:B--2---:R-:W2:Y:S04]  /*3cd0*/  LDL.LU R215, [R1+0x44] ;  /* 0x0000440001d77983 */ /* 0x004ea80000300800 */
[----:B---3--:R-:W3:Y:S04]  /*3ce0*/  LDL.LU R216, [R1+0x48] ;  /* 0x0000480001d87983 */ /* 0x008ee80000300800 */
[----:B----4-:R-:W4:Y:S04]  /*3cf0*/  LDL.LU R217, [R1+0x4c] ;  /* 0x00004c0001d97983 */ /* 0x010f280000300800 */
[----:B0-----:R-:W4:Y:S04]  /*3d00*/  LDL.LU R218, [R1+0x50] ;  /* 0x0000500001da7983 */ /* 0x001f280000300800 */
[----:B------:R-:W4:Y:S04]  /*3d10*/  LDL.LU R219, [R1+0x54] ;  /* 0x0000540001db7983 */ /* 0x000f280000300800 */
[----:B------:R-:W4:Y:S04]  /*3d20*/  LDL.LU R220, [R1+0x58] ;  /* 0x0000580001dc7983 */ /* 0x000f280000300800 */
[----:B------:R-:W4:Y:S04]  /*3d30*/  LDL.LU R221, [R1+0x5c] ;  /* 0x00005c0001dd7983 */ /* 0x000f280000300800 */
[----:B------:R-:W4:Y:S04]  /*3d40*/  LDL.LU R222, [R1+0x60] ;  /* 0x0000600001de7983 */ /* 0x000f280000300800 */
[----:B------:R-:W4:Y:S04]  /*3d50*/  LDL.LU R223, [R1+0x64] ;  /* 0x0000640001df7983 */ /* 0x000f280000300800 */
[----:B------:R-:W4:Y:S04]  /*3d60*/  LDL.LU R224, [R1+0x68] ;  /* 0x0000680001e07983 */ /* 0x000f280000300800 */
[----:B-1----:R-:W4:Y:S04]  /*3d70*/  LDL.LU R225, [R1+0x6c] ;  /* 0x00006c0001e17983 */ /* 0x002f280000300800 */
[----:B------:R-:W4:Y:S04]  /*3d80*/  LDL.LU R226, [R1+0x70] ;  /* 0x0000700001e27983 */ /* 0x000f280000300800 */
[----:B------:R-:W4:Y:S01]  /*3d90*/  LDL.LU R227, [R1+0x74] ;  /* 0x0000740001e37983 */ /* 0x000f220000300800 */
[----:B------:R-:W-:-:S05]  /*3da0*/  FADD R211, R135, R211 ;  /* 0x000000d387d37221 */ /* 0x000fca0000000000 */
[----:B------:R0:W-:Y:S01]  /*3db0*/  STL [R1+0x34], R211 ;  /* 0x000034d301007387 */ /* 0x0001e20000100800 */
[----:B------:R-:W-:-:S03]  /*3dc0*/  FADD R212, R136, R212 ;  /* 0x000000d488d47221 */ /* 0x000fc60000000000 */
[----:B0-----:R1:W5:Y:S01]  /*3dd0*/  LDL.LU R211, [R1+0xd0] ;  /* 0x0000d00001d37983 */ /* 0x0013620000300800 */
[----:B------:R-:W-:-:S03]  /*3de0*/  FADD R213, R137, R213 ;  /* 0x000000d589d57221 */ /* 0x000fc60000000000 */
[----:B------:R0:W-:Y:S01]  /*3df0*/  STL [R1+0x38], R212 ;  /* 0x000038d401007387 */ /* 0x0001e20000100800 */
[----:B------:R-:W-:-:S01]  /*3e00*/  FADD R214, R138, R214 ;  /* 0x000000d68ad67221 */ /* 0x000fc20000000000 */
[----:B--2---:R-:W-:Y:S02]  /*3e10*/  FADD R215, R139, R215 ;  /* 0x000000d78bd77221 */ /* 0x004fe40000000000 */
[----:B0-----:R1:W5:Y:S01]  /*3e20*/  LDL.LU R212, [R1+0xcc] ;  /* 0x0000cc0001d47983 */ /* 0x0013620000300800 */
[----:B---3--:R-:W-:-:S03]  /*3e30*/  FADD R216, R140, R216 ;  /* 0x000000d88cd87221 */ /* 0x008fc60000000000 */
[----:B------:R0:W-:Y:S01]  /*3e40*/  STL [R1+0x3c], R213 ;  /* 0x00003cd501007387 */ /* 0x0001e20000100800 */
[----:B----4-:R-:W-:-:S03]  /*3e50*/  FADD R217, R141, R217 ;  /* 0x000000d98dd97221 */ /* 0x010fc60000000000 */
[----:B0-----:R1:W5:Y:S01]  /*3e60*/  LDL.LU R213, [R1+0xc8] ;  /* 0x0000c80001d57983 */ /* 0x0013620000300800 */
[----:B------:R-:W-:-:S03]  /*3e70*/  FADD R218, R142, R218 ;  /* 0x000000da8eda7221 */ /* 0x000fc60000000000 */
[----:B------:R0:W-:Y:S01]  /*3e80*/  STL [R1+0x40], R214 ;  /* 0x000040d601007387 */ /* 0x0001e20000100800 */
[----:B------:R-:W-:-:S01]  /*3e90*/  FADD R219, R143, R219 ;  /* 0x000000db8fdb7221 */ /* 0x000fc20000000000 */
[----:B------:R-:W-:Y:S02]  /*3ea0*/  FADD R220, R144, R220 ;  /* 0x000000dc90dc7221 */ /* 0x000fe40000000000 */
[----:B0-----:R1:W5:Y:S04]  /*3eb0*/  LDL.LU R214, [R1+0xc4] ;  /* 0x0000c40001d67983 */ /* 0x0013680000300800 */
[----:B------:R0:W-:Y:S01]  /*3ec0*/  STL [R1+0x44], R215 ;  /* 0x000044d701007387 */ /* 0x0001e20000100800 */
[----:B------:R-:W-:-:S01]  /*3ed0*/  FADD R221, R145, R221 ;  /* 0x000000dd91dd7221 */ /* 0x000fc20000000000 */
[----:B------:R-:W-:-:S02]  /*3ee0*/  FADD R222, R146, R222 ;  /* 0x000000de92de7221 */ /* 0x000fc40000000000 */
[----:B0-----:R1:W5:Y:S04]  /*3ef0*/  LDL.LU R215, [R1+0xc0] ;  /* 0x0000c00001d77983 */ /* 0x0013680000300800 */
[----:B------:R0:W-:Y:S01]  /*3f00*/  STL [R1+0x48], R216 ;  /* 0x000048d801007387 */ /* 0x0001e20000100800 */
[----:B------:R-:W-:-:S03]  /*3f10*/  FADD R223, R147, R223 ;  /* 0x000000df93df7221 */ /* 0x000fc60000000000 */
        /* <DEDUP_REMOVED lines=13> */
[----:B------:R0:W-:Y:S04]  /*3ff0*/  STL [R1+0x5c], R221 ;  /* 0x00005cdd01007387 */ /* 0x0001e80000100800 */
        /* <DEDUP_REMOVED lines=12> */
[----:B0-----:R1:W5:Y:S01]  /*40c0*/  LDL.LU R227, [R1+0x90] ;  /* 0x0000900001e37983 */ /* 0x0013620000300800 */
[----:B------:R-:W-:-:S05]  /*40d0*/  UMOV UR6, URZ ;  /* 0x0000003f00067c82 */ /* 0x000fca0008000000 */
.L_x_29:
[----:B------:R-:W-:Y:S05]  /*40e0*/  @!P1 BRA `(.L_x_30) ;  /* 0x0000000000049947 */ /* 0x000fea0003800000 */
[----:B------:R-:W-:Y:S01]  /*40f0*/  BPT.TRAP 0x1 ;  /* 0x000000040000795c */ /* 0x000fe20000300000 */
.L_x_30:
[----:B------:R3:W-:Y:S04]  /*4100*/  STL [R1+0x94], R2 ;  /* 0x0000940201007387 */ /* 0x0007e80000100800 */
[----:B---3--:R-:W3:Y:S04]  /*4110*/  LDL R2, [R1+0x78] ;  /* 0x0000780001027983 */ /* 0x008ee80000100800 */
[----:B-----5:R4:W-:Y:S04]  /*4120*/  STL [R1+0x90], R0 ;  /* 0x0000900001007387 */ /* 0x0209e80000100800 */
[----:B----4-:R-:W4:Y:S01]  /*4130*/  LDL R0, [R1+0x7c] ;  /* 0x00007c0001007983 */ /* 0x010f220000100800 */
[----:B0-----:R-:W-:Y:S01]  /*4140*/  IMAD.U32 R229, RZ, RZ, UR23 ;  /* 0x00000017ffe57e24 */ /* 0x001fe2000f8e00ff */
[----:B---3--:R-:W-:-:S02]  /*4150*/  ISETP.NE.AND P0, PT, R2, RZ, PT ;  /* 0x000000ff0200720c */ /* 0x008fc40003f05270 */
[----:B------:R0:W5:Y:S11]  /*4160*/  LDL.LU R2, [R1+0x94] ;  /* 0x0000940001027983 */ /* 0x0001760000300800 */
[----:B------:R-:W-:-:S05]  /*4170*/  @P0 LEA R229, R229, UR14, 0x3 ;  /* 0x0000000ee5e50c11 */ /* 0x000fca000f8e18ff */
[----:B------:R-:W-:-:S05]  /*4180*/  @P0 VIADD R229, R229, 0x48 ;  /* 0x00000048e5e50836 */ /* 0x000fca0000000000 */
[----:B----4-:R-:W-:Y:S02]  /*4190*/  @P0 PRMT R229, R0, 0x654, R229 ;  /* 0x0000065400e50816 */ /* 0x010fe400000000e5 */
[----:B------:R0:W5:Y:S01]  /*41a0*/  LDL.LU R0, [R1+0x90] ;  /* 0x0000900001007983 */ /* 0x0001620000300800 */
[----:B------:R-:W-:Y:S01]  /*41b0*/  UISETP.GT.U32.AND UP0, UPT, UR13, 0x1, UPT ;  /* 0x000000010d00788c */ /* 0x000fe2000bf04070 */
[----:B------:R0:W-:Y:S05]  /*41c0*/  @P0 SYNCS.ARRIVE.TRANS64.RED.A1T0 RZ, [R229+URZ], RZ ;  /* 0x000000ffe5ff09a7 */ /* 0x0001ea000810043f */
[----:B------:R-:W-:-:S13]  /*41d0*/  PLOP3.LUT P0, PT, PT, PT, UP0, 0x80, 0x0 ;  /* 0x000000000000781c */ /* 0x000fda0003f0f008 */
[----:B0-----:R-:W-:Y:S05]  /*41e0*/  @P0 BRA `(.L_x_31) ;  /* 0x0000000000040947 */ /* 0x001fea0003800000 */
[----:B------:R-:W-:Y:S01]  /*41f0*/  BPT.TRAP 0x1 ;  /* 0x000000040000795c */ /* 0x000fe20000300000 */
.L_x_31:
[----:B------:R-:W-:Y:S01]  /*4200*/  UIADD3 UR18, UR18, 0x1, URZ ;  /* 0x0000000112127890 */ /* 0x000fe2000fffe03f */
[C---:B------:R-:W-:Y:S01]  /*4210*/  ISETP.GT.AND P0, PT, R228.reuse, 0x1, PT ;  /* 0x00000001e400780c */ /* 0x040fe20003f04270 */
[----:B------:R-:W-:Y:S01]  /*4220*/  UIADD3 UR23, UR23, 0x1, URZ ;  /* 0x0000000117177890 */ /* 0x000fe2000fffe03f */
[----:B------:R-:W-:Y:S01]  /*4230*/  VIADD R228, R228, 0xffffffff ;  /* 0xffffffffe4e47836 */ /* 0x000fe20000000000 */
[----:B------:R-:W-:Y:S02]  /*4240*/  UISETP.NE.AND UP0, UPT, UR18, 0x9, UPT ;  /* 0x000000091200788c */ /* 0x000fe4000bf05270 */
[----:B------:R-:W-:Y:S02]  /*4250*/  UISETP.NE.AND UP1, UPT, UR23, 0x9, UPT ;  /* 0x000000091700788c */ /* 0x000fe4000bf25270 */
[----:B------:R-:W-:Y:S02]  /*4260*/  USEL UR8, URZ, 0x1, UP0 ;  /* 0x000000013f087887 */ /* 0x000fe40008000000 */
[----:B------:R-:W-:-:S02]  /*4270*/  USEL UR18, UR18, URZ, UP0 ;  /* 0x0000003f12127287 */ /* 0x000fc40008000000 */
[----:B------:R-:W-:Y:S02]  /*4280*/  USEL UR23, UR23, URZ, UP1 ;  /* 0x0000003f17177287 */ /* 0x000fe40008800000 */
[----:B------:R-:W-:Y:S01]  /*4290*/  LOP3.LUT R227, R227, UR8, RZ, 0x3c, !PT ;  /* 0x00000008e3e37c12 */ /* 0x000fe2000f8e3cff */
[----:B------:R-:W-:Y:S01]  /*42a0*/  UMOV UR8, 0x1 ;  /* 0x0000000100087882 */ /* 0x000fe20000000000 */
[----:B------:R-:W-:Y:S08]  /*42b0*/  @P0 BRA `(.L_x_32) ;  /* 0xffffffec00680947 */ /* 0x000ff0000383ffff */
.L_x_24:
[----:B------:R-:W-:-:S04]  /*42c0*/  UISETP.NE.AND UP0, UPT, UR6, URZ, UPT ;  /* 0x0000003f0600728c */ /* 0x000fc8000bf05270 */
[----:B------:R-:W-:-:S06]  /*42d0*/  USEL UR6, URZ, 0x1, !UP0 ;  /* 0x000000013f067887 */ /* 0x000fcc000c000000 */
[----:B------:R-:W-:-:S13]  /*42e0*/  ISETP.NE.AND P0, PT, RZ, UR6, PT ;  /* 0x00000006ff007c0c */ /* 0x000fda000bf05270 */
[----:B------:R-:W-:Y:S05]  /*42f0*/  @!P0 BRA `(.L_x_33) ;  /* 0x0000000c00dc8947 */ /* 0x000fea0003800000 */
[----:B------:R-:W3:Y:S04]  /*4300*/  LDL.LU R227, [R1+0x74] ;  /* 0x0000740001e37983 */ /* 0x000ee80000300800 */
[----:B---3--:R0:W-:Y:S04]  /*4310*/  STL [R1+0x90], R227 ;  /* 0x000090e301007387 */ /* 0x0081e80000100800 */
[----:B0-----:R-:W3:Y:S04]  /*4320*/  LDL.LU R227, [R1+0x70] ;  /* 0x0000700001e37983 */ /* 0x001ee80000300800 */
        /* <DEDUP_REMOVED lines=55> */
[----:B0-----:R-:W3:Y:S01]  /*46a0*/  LDL.LU R227, [R1] ;  /* 0x0000000001e37983 */ /* 0x001ee20000300800 */
[----:B------:R-:W-:-:S02]  /*46b0*/  WARPGROUP.DEPBAR.LE gsb0, 0x0 ;  /* 0x00008000000079c5 */ /* 0x000fc40000010000 */
[----:B------:R-:W-:Y:S01]  /*46c0*/  FADD R226, R24, R226 ;  /* 0x000000e218e27221 */ /* 0x000fe20000000000 */
        /* <DEDUP_REMOVED lines=95> */
[----:B-----5:R-:W-:Y:S01]  /*4cc0*/  FADD R2, R120, R2 ;  /* 0x0000000278027221 */ /* 0x020fe20000000000 */
[----:B------:R-:W-:Y:S01]  /*4cd0*/  FADD R0, R121, R0 ;  /* 0x0000000079007221 */ /* 0x000fe20000000000 */
[----:B---3--:R-:W-:-:S05]  /*4ce0*/  FADD R227, R122, R227 ;  /* 0x000000e37ae37221 */ /* 0x008fca0000000000 */
[----:B------:R0:W-:Y:S04]  /*4cf0*/  STL [R1], R227 ;  /* 0x000000e301007387 */ /* 0x0001e80000100800 */
[----:B0-----:R-:W3:Y:S02]  /*4d00*/  LDL.LU R227, [R1+0x100] ;  /* 0x0001000001e37983 */ /* 0x001ee40000300800 */
[----:B---3--:R-:W-:-:S05]  /*4d10*/  FADD R227, R123, R227 ;  /* 0x000000e37be37221 */ /* 0x008fca0000000000 */
[----:B------:R0:W-:Y:S04]  /*4d20*/  STL [R1+0x4], R227 ;  /* 0x000004e301007387 */ /* 0x0001e80000100800 */
        /* <DEDUP_REMOVED lines=83> */
[----:B------:R0:W-:Y:S02]  /*5260*/  STL [R1+0x74], R227 ;  /* 0x000074e301007387 */ /* 0x0001e40000100800 */
.L_x_33:
[----:B------:R-:W-:Y:S02]  /*5270*/  WARPGROUP.DEPBAR.LE gsb0, 0x0 ;  /* 0x00008000000079c5 */ /* 0x000fe40000010000 */
[----:B------:R-:W3:Y:S02]  /*5280*/  LDC R24, c[0x0][0x28c] ;  /* 0x0000a300ff187b82 */ /* 0x000ee40000000800 */
[----:B---3--:R-:W-:-:S13]  /*5290*/  ISETP.GE.AND P0, PT, R24, 0x1, PT ;  /* 0x000000011800780c */ /* 0x008fda0003f06270 */
[----:B------:R-:W-:Y:S05]  /*52a0*/  @!P0 BRA `(.L_x_34) ;  /* 0x0000000000648947 */ /* 0x000fea0003800000 */
[----:B------:R-:W-:-:S06]  /*52b0*/  UISETP.NE.AND UP0, UPT, UR21, 0x3, UPT ;  /* 0x000000031500788c */ /* 0x000fcc000bf05270 */
[----:B------:R-:W-:-:S13]  /*52c0*/  PLOP3.LUT P0, PT, PT, PT, UP0, 0x80, 0x0 ;  /* 0x000000000000781c */ /* 0x000fda0003f0f008 */
[----:B------:R-:W-:Y:S05]  /*52d0*/  @!P0 BRA `(.L_x_35) ;  /* 0x0000000000048947 */ /* 0x000fea0003800000 */
[----:B------:R-:W-:Y:S01]  /*52e0*/  BPT.TRAP 0x1 ;  /* 0x000000040000795c */ /* 0x000fe20000300000 */
.L_x_35:
[----:B0-----:R-:W3:Y:S01]  /*52f0*/  LDL R227, [R1+0x78] ;  /* 0x0000780001e37983 */ /* 0x001ee20000100800 */
[----:B------:R-:W-:Y:S01]  /*5300*/  BSSY B0, `(.L_x_36) ;  /* 0x000000f000007945 */ /* 0x000fe20003800000 */
[----:B---3--:R-:W-:-:S13]  /*5310*/  ISETP.NE.AND P0, PT, R227, RZ, PT ;  /* 0x000000ffe300720c */ /* 0x008fda0003f05270 */
[----:B------:R-:W-:Y:S05]  /*5320*/  @!P0 BRA `(.L_x_37) ;  /* 0x0000000000308947 */ /* 0x000fea0003800000 */
[----:B------:R-:W3:Y:S01]  /*5330*/  LDL R227, [R1+0x7c] ;  /* 0x00007c0001e37983 */ /* 0x000ee20000100800 */
[----:B------:R-:W-:-:S04]  /*5340*/  UISETP.LT.AND UP0, UPT, UR12, 0x1, UPT ;  /* 0x000000010c00788c */ /* 0x000fc8000bf01270 */
[----:B------:R-:W-:-:S04]  /*5350*/  USEL UR8, UR12, 0x1, UP0 ;  /* 0x000000010c087887 */ /* 0x000fc80008000000 */
[----:B------:R-:W-:-:S04]  /*5360*/  UIADD3 UR8, UR5, UR12, -UR8 ;  /* 0x0000000c05087290 */ /* 0x000fc8000fffe808 */
[----:B------:R-:W-:-:S04]  /*5370*/  UIMAD.WIDE.U32 UR6, UR8, 0x38e38e39, URZ ;  /* 0x38e38e39080678a5 */ /* 0x000fc8000f8e003f */
[----:B------:R-:W-:-:S04]  /*5380*/  USHF.R.U32.HI UR6, URZ, 0x1, UR7 ;  /* 0x000000013f067899 */ /* 0x000fc80008011607 */
[----:B------:R-:W-:-:S04]  /*5390*/  UIMAD UR8, UR6, -0x9, UR8 ;  /* 0xfffffff7060878a4 */ /* 0x000fc8000f8e0208 */
[----:B------:R-:W-:-:S04]  /*53a0*/  ULEA UR8, UR8, UR14, 0x3 ;  /* 0x0000000e08087291 */ /* 0x000fc8000f8e183f */
[----:B------:R-:W-:-:S06]  /*53b0*/  UIADD3 UR8, UR8, 0x48, URZ ;  /* 0x0000004808087890 */ /* 0x000fcc000fffe03f */
[----:B------:R-:W-:-:S05]  /*53c0*/  IMAD.U32 R24, RZ, RZ, UR8 ;  /* 0x00000008ff187e24 */ /* 0x000fca000f8e00ff */
[----:B---3--:R-:W-:-:S04]  /*53d0*/  PRMT R24, R227, 0x654, R24 ;  /* 0x00000654e3187816 */ /* 0x008fc80000000018 */
[----:B------:R0:W-:Y:S03]  /*53e0*/  SYNCS.ARRIVE.TRANS64.RED.A1T0 RZ, [R24+URZ], RZ ;  /* 0x000000ff18ff79a7 */ /* 0x0001e6000810043f */
.L_x_37:
[----:B------:R-:W-:Y:S05]  /*53f0*/  BSYNC B0 ;  /* 0x0000000000007941 */ /* 0x000fea0003800000 */
.L_x_36:
[----:B------:R-:W-:-:S06]  /*5400*/  UISETP.GT.U32.AND UP0, UPT, UR13, 0x1, UPT ;  /* 0x000000010d00788c */ /* 0x000fcc000bf04070 */
[----:B------:R-:W-:-:S13]  /*5410*/  PLOP3.LUT P0, PT, PT, PT, UP0, 0x80, 0x0 ;  /* 0x000000000000781c */ /* 0x000fda0003f0f008 */
[----:B------:R-:W-:Y:S05]  /*5420*/  @P0 BRA `(.L_x_34) ;  /* 0x0000000000040947 */ /* 0x000fea0003800000 */
[----:B------:R-:W-:Y:S01]  /*5430*/  BPT.TRAP 0x1 ;  /* 0x000000040000795c */ /* 0x000fe20000300000 */
.L_x_34:
[----:B-----5:R3:W-:Y:S01]  /*5440*/  STL [R1+0x94], R2 ;  /* 0x0000940201007387 */ /* 0x0207e20000100800 */
[----:B------:R-:W4:Y:S01]  /*5450*/  LDC R28, c[0x0][0x288] ;  /* 0x0000a200ff1c7b82 */ /* 0x000f220000000800 */
[----:B------:R-:W-:Y:S02]  /*5460*/  UIADD3 UR9, UR12, UR5, URZ ;  /* 0x000000050c097290 */ /* 0x000fe4000fffe03f */
[----:B------:R0:W-:Y:S01]  /*5470*/  STL [R1+0x90], R0 ;  /* 0x0000900001007387 */ /* 0x0001e20000100800 */
[----:B------:R-:W-:Y:S01]  /*5480*/  USHF.R.S32.HI UR10, URZ, 0x1f, UR22 ;  /* 0x0000001f3f0a7899 */ /* 0x000fe20008011416 */
[----:B------:R-:W-:Y:S01]  /*5490*/  ULDC.64 UR14, c[0x0][0x5d0] ;  /* 0x00017400000e7ab9 */ /* 0x000fe20000000a00 */
[----:B------:R-:W-:Y:S01]  /*54a0*/  ULDC UR11, c[0x0][0x284] ;  /* 0x0000a100000b7ab9 */ /* 0x000fe20000000800 */
[----:B---3--:R-:W3:Y:S01]  /*54b0*/  S2R R2, SR_TID.X ;  /* 0x0000000000027919 */ /* 0x008ee20000002100 */
[----:B0-----:R-:W2:Y:S04]  /*54c0*/  LDL.LU R0, [R1+0x88] ;  /* 0x0000880001007983 */ /* 0x001ea80000300800 */
[----:B------:R-:W4:Y:S01]  /*54d0*/  LDL.LU R227, [R1+0x8c] ;  /* 0x00008c0001e37983 */ /* 0x000f220000300800 */
[----:B------:R-:W-:-:S02]  /*54e0*/  UISETP.GT.U32.AND UP0, UPT, UR9, 0x8, UPT ;  /* 0x000000080900788c */ /* 0x000fc4000bf04070 */
[----:B------:R-:W-:Y:S01]  /*54f0*/  UISETP.GE.U32.AND UP1, UPT, UR12, 0x9, UPT ;  /* 0x000000090c00788c */ /* 0x000fe2000bf26070 */
[--C-:B---3--:R-:W-:Y:S02]  /*5500*/  SHF.R.U32.HI R24, RZ, 0x2, R2.reuse ;  /* 0x00000002ff187819 */ /* 0x108fe40000011602 */
[----:B------:R-:W-:Y:S02]  /*5510*/  LOP3.LUT R26, R2, 0x60, RZ, 0xc0, !PT ;  /* 0x00000060021a7812 */ /* 0x000fe400078ec0ff */
[----:B------:R-:W-:Y:S02]  /*5520*/  SHF.R.U32.HI R27, RZ, 0x7, R2 ;  /* 0x00000007ff1b7819 */ /* 0x000fe40000011602 */
[----:B------:R-:W-:Y:S02]  /*5530*/  LOP3.LUT R25, R24, 0x7, RZ, 0xc0, !PT ;  /* 0x0000000718197812 */ /* 0x000fe400078ec0ff */
[----:B------:R-:W-:Y:S02]  /*5540*/  SHF.R.U32.HI R26, RZ, 0x1, R26 ;  /* 0x00000001ff1a7819 */ /* 0x000fe4000001161a */
[----:B------:R-:W-:-:S02]  /*5550*/  LOP3.LUT R24, R27, 0x1, RZ, 0xc0, !PT ;  /* 0x000000011b187812 */ /* 0x000fc400078ec0ff */
[----:B------:R-:W-:-:S03]  /*5560*/  IADD3 R29, RZ, -R26, -R25 ;  /* 0x8000001aff1d7210 */ /* 0x000fc60007ffe819 */
[C---:B------:R-:W-:Y:S02]  /*5570*/  IMAD.SHL.U32 R30, R24.reuse, 0x40, RZ ;  /* 0x00000040181e7824 */ /* 0x040fe400078e00ff */
[----:B------:R-:W-:Y:S02]  /*5580*/  IMAD R29, R24, -0x40, R29 ;  /* 0xffffffc0181d7824 */ /* 0x000fe400078e021d */
[----:B------:R-:W-:Y:S01]  /*5590*/  IMAD.SHL.U32 R24, R2, 0x2, RZ ;  /* 0x0000000202187824 */ /* 0x000fe200078e00ff */
[----:B------:R-:W-:-:S04]  /*55a0*/  LOP3.LUT R27, R30, 0x40, R25, 0xe2, !PT ;  /* 0x000000401e1b7812 */ /* 0x000fc800078ee219 */
[----:B------:R-:W-:Y:S02]  /*55b0*/  LOP3.LUT R30, R24, 0x6, RZ, 0xc0, !PT ;  /* 0x00000006181e7812 */ /* 0x000fe400078ec0ff */
[----:B------:R-:W-:Y:S02]  /*55c0*/  LOP3.LUT R24, R2, 0x3, RZ, 0xc0, !PT ;  /* 0x0000000302187812 */ /* 0x000fe400078ec0ff */
[----:B------:R0:W5:Y:S01]  /*55d0*/  LDL.LU R2, [R1+0x94] ;  /* 0x0000940001027983 */ /* 0x0001620000300800 */
[----:B------:R-:W-:Y:S01]  /*55e0*/  UIMAD.WIDE.U32 UR6, UR9, 0x38e38e39, URZ ;  /* 0x38e38e39090678a5 */ /* 0x000fe2000f8e003f */
[----:B--2---:R-:W-:Y:S01]  /*55f0*/  PRMT R30, R30, 0x6540, R0 ;  /* 0x000065401e1e7816 */ /* 0x004fe20000000000 */
[----:B------:R-:W-:Y:S02]  /*5600*/  IMAD.SHL.U32 R35, R0, 0x100, RZ ;  /* 0x0000010000237824 */ /* 0x000fe400078e00ff */
[----:B------:R0:W5:Y:S01]  /*5610*/  LDL.LU R0, [R1+0x90] ;  /* 0x0000900001007983 */ /* 0x0001620000300800 */
[----:B----4-:R-:W-:Y:S01]  /*5620*/  IMAD R34, R24, -0x2, R28 ;  /* 0xfffffffe18227824 */ /* 0x010fe200078e021c */
[----:B------:R-:W-:Y:S01]  /*5630*/  UIMAD UR5, UR10, UR14, URZ ;  /* 0x0000000e0a0572a4 */ /* 0x000fe2000f8e023f */
[----:B------:R-:W-:Y:S01]  /*5640*/  ISETP.GE.AND P0, PT, R35, R28, PT ;  /* 0x0000001c2300720c */ /* 0x000fe20003f06270 */
[C---:B------:R-:W-:Y:S01]  /*5650*/  IMAD.SHL.U32 R28, R227.reuse, 0x80, RZ ;  /* 0x00000080e31c7824 */ /* 0x040fe200078e00ff */
[----:B------:R-:W-:Y:S01]  /*5660*/  UISETP.LT.U32.AND UP0, UPT, UR12, 0x9, UP0 ;  /* 0x000000090c00788c */ /* 0x000fe20008701070 */
[--C-:B------:R-:W-:Y:S01]  /*5670*/  SHF.R.S32.HI R31, RZ, 0x1f, R30.reuse ;  /* 0x0000001fff1f7819 */ /* 0x100fe2000001141e */
[----:B------:R-:W-:Y:S01]  /*5680*/  UIMAD UR8, UR22, UR15, UR5 ;  /* 0x0000000f160872a4 */ /* 0x000fe2000f8e0205 */
[----:B------:R-:W-:Y:S01]  /*5690*/  IMAD.U32 R25, RZ, RZ, UR14 ;  /* 0x0000000eff197e24 */ /* 0x000fe2000f8e00ff */
[C---:B------:R-:W-:Y:S01]  /*56a0*/  ISETP.GE.OR P0, PT, R28.reuse, UR11, P0 ;  /* 0x0000000b1c007c0c */ /* 0x040fe20008706670 */
[----:B------:R-:W-:Y:S01]  /*56b0*/  USEL UR5, URZ, 0x1, !UP0 ;  /* 0x000000013f057887 */ /* 0x000fe2000c000000 */
[----:B------:R-:W-:Y:S01]  /*56c0*/  IMAD.WIDE R32, R227, 0x80, RZ ;  /* 0x00000080e3207825 */ /* 0x000fe200078e02ff */
[----:B------:R-:W-:Y:S01]  /*56d0*/  USHF.R.U32.HI UR6, URZ, 0x1, UR7 ;  /* 0x000000013f067899 */ /* 0x000fe20008011607 */
[----:B------:R-:W-:Y:S01]  /*56e0*/  IADD3 R38, -R28, UR11, R29 ;  /* 0x0000000b1c267c10 */ /* 0x000fe2000fffe11d */
[----:B------:R-:W-:Y:S01]  /*56f0*/  ULOP3.LUT UR4, UR4, UR5, URZ, 0x3c, !UPT ;  /* 0x0000000504047292 */ /* 0x000fe2000f8e3c3f */
[----:B------:R-:W-:Y:S01]  /*5700*/  IMAD.WIDE.U32 R24, R25, UR22, R30 ;  /* 0x0000001619187c25 */ /* 0x000fe2000f8e001e */
[----:B------:R-:W-:Y:S01]  /*5710*/  UIMAD UR5, UR6, -0x9, UR9 ;  /* 0xfffffff7060578a4 */ /* 0x000fe2000f8e0209 */
[----:B------:R-:W-:Y:S01]  /*5720*/  LOP3.LUT R39, R32, R27, R26, 0xfe, !PT ;  /* 0x0000001b20277212 */ /* 0x000fe200078efe1a */
[----:B------:R-:W-:Y:S01]  /*5730*/  @UP1 ULOP3.LUT UR4, UR4, 0x1, UR6, 0x78, !UPT ;  /* 0x0000000104041892 */ /* 0x000fe2000f8e7806 */
[----:B------:R-:W-:-:S02]  /*5740*/  VIADD R25, R25, UR8 ;  /* 0x0000000819197c36 */ /* 0x000fc40008000000 */
[----:B------:R-:W-:Y:S02]  /*5750*/  IMAD.IADD R35, R34, 0x1, -R35 ;  /* 0x0000000122237824 */ /* 0x000fe400078e0a23 */
[----:B------:R-:W-:Y:S01]  /*5760*/  IMAD.MOV.U32 R34, RZ, RZ, -0x1 ;  /* 0xffffffffff227424 */ /* 0x000fe200078e00ff */
[----:B0-----:R-:W-:Y:S06]  /*5770*/  @P0 BRA `(.L_x_38) ;  /* 0x0000008c00980947 */ /* 0x001fec0003800000 */
[----:B------:R-:W0:Y:S01]  /*5780*/  LDC.64 R28, c[0x0][0x5c8] ;  /* 0x00017200ff1c7b82 */ /* 0x000e220000000a00 */
[----:B------:R-:W-:Y:S01]  /*5790*/  ULDC.64 UR6, c[0x0][0x5c0] ;  /* 0x0001700000067ab9 */ /* 0x000fe20000000a00 */
[----:B------:R-:W-:Y:S01]  /*57a0*/  BSSY B0, `(.L_x_38) ;  /* 0x00008e3000007945 */ /* 0x000fe20003800000 */
[-C--:B0-----:R-:W-:Y:S02]  /*57b0*/  IMAD R26, R33, R28.reuse, RZ ;  /* 0x0000001c211a7224 */ /* 0x081fe400078e02ff */
[----:B------:R-:W-:-:S04]  /*57c0*/  IMAD.WIDE.U32 R24, R39, R28, R24 ;  /* 0x0000001c27187225 */ /* 0x000fc800078e0018 */
[----:B------:R-:W-:Y:S01]  /*57d0*/  IMAD R27, R39, R29, R26 ;  /* 0x0000001d271b7224 */ /* 0x000fe200078e021a */
[----:B------:R-:W-:Y:S02]  /*57e0*/  LEA R26, P0, R28, R24, 0x3 ;  /* 0x000000181c1a7211 */ /* 0x000fe400078018ff */
[----:B------:R-:W-:Y:S01]  /*57f0*/  IADD3 R24, P1, R24, UR6, RZ ;  /* 0x0000000618187c10 */ /* 0x000fe2000ff3e0ff */
[----:B------:R-:W-:Y:S01]  /*5800*/  IMAD.IADD R27, R25, 0x1, R27 ;  /* 0x00000001191b7824 */ /* 0x000fe200078e021b */
[----:B------:R-:W-:-:S04]  /*5810*/  IADD3 R26, P3, R26, UR6, RZ ;  /* 0x000000061a1a7c10 */ /* 0x000fc8000ff7e0ff */
[----:B------:R-:W-:Y:S02]  /*5820*/  LEA.HI.X R28, R28, R27, R29, 0x3, P0 ;  /* 0x0000001b1c1c7211 */ /* 0x000fe400000f1c1d */
[----:B------:R-:W-:Y:S02]  /*5830*/  FSETP.NEU.AND P0, PT, RZ, UR19, PT ;  /* 0x00000013ff007c0b */ /* 0x000fe4000bf0d000 */
[----:B------:R-:W-:Y:S02]  /*5840*/  IADD3.X R25, R27, UR7, RZ, P1, !PT ;  /* 0x000000071b197c10 */ /* 0x000fe40008ffe4ff */
[----:B------:R-:W-:-:S09]  /*5850*/  IADD3.X R27, R28, UR7, RZ, P3, !PT ;  /* 0x000000071c1b7c10 */ /* 0x000fd20009ffe4ff */
[----:B------:R-:W-:Y:S05]  /*5860*/  @!P0 BRA `(.L_x_39) ;  /* 0x0000006800d88947 */ /* 0x000fea0003800000 */
[----:B------:R-:W-:Y:S01]  /*5870*/  ULDC.64 UR8, c[0x0][0x5b8] ;  /* 0x00016e0000087ab9 */ /* 0x000fe20000000a00 */
[----:B------:R-:W-:Y:S01]  /*5880*/  ISETP.GE.AND P0, PT, R38, 0x1, PT ;  /* 0x000000012600780c */ /* 0x000fe20003f06270 */
[----:B------:R-:W-:Y:S02]  /*5890*/  UIMAD UR6, UR10, UR8, URZ ;  /* 0x000000080a0672a4 */ /* 0x000fe4000f8e023f */
[----:B------:R-:W-:Y:S01]  /*58a0*/  IMAD.U32 R29, RZ, RZ, UR8 ;  /* 0x00000008ff1d7e24 */ /* 0x000fe2000f8e00ff */
[----:B------:R-:W-:Y:S01]  /*58b0*/  BSSY B1, `(.L_x_40) ;  /* 0x000000f000017945 */ /* 0x000fe20003800000 */
[----:B------:R-:W-:Y:S01]  /*58c0*/  ISETP.LT.OR P4, PT, R35, 0x1, !P0 ;  /* 0x000000012300780c */ /* 0x000fe20004781670 */
[----:B------:R-:W-:Y:S02]  /*58d0*/  UIMAD UR6, UR22, UR9, UR6 ;  /* 0x00000009160672a4 */ /* 0x000fe4000f8e0206 */
[----:B------:R-:W-:Y:S01]  /*58e0*/  IMAD.WIDE.U32 R30, R29, UR22, R30 ;  /* 0x000000161d1e7c25 */ /* 0x000fe2000f8e001e */
[----:B------:R-:W-:-:S03]  /*58f0*/  ULDC.64 UR8, c[0x0][0x5a8] ;  /* 0x00016a0000087ab9 */ /* 0x000fc60000000a00 */
[----:B------:R-:W-:Y:S01]  /*5900*/  VIADD R31, R31, UR6 ;  /* 0x000000061f1f7c36 */ /* 0x000fe20008000000 */
[----:B------:R-:W-:Y:S02]  /*5910*/  ULDC.64 UR6, c[0x0][0x5b0] ;  /* 0x00016c0000067ab9 */ /* 0x000fe40000000a00 */
[----:B------:R-:W-:Y:S02]  /*5920*/  IMAD R36, R33, UR6, RZ ;  /* 0x0000000621247c24 */ /* 0x000fe4000f8e02ff */
[----:B------:R-:W-:-:S04]  /*5930*/  IMAD.WIDE.U32 R28, R39, UR6, R30 ;  /* 0x00000006271c7c25 */ /* 0x000fc8000f8e001e */
[--C-:B------:R-:W-:Y:S01]  /*5940*/  IMAD R37, R39, UR7, R36.reuse ;  /* 0x0000000727257c24 */ /* 0x100fe2000f8e0224 */
[----:B------:R-:W-:Y:S02]  /*5950*/  IADD3 R28, P1, R28, UR8, RZ ;  /* 0x000000081c1c7c10 */ /* 0x000fe4000ff3e0ff */
[----:B------:R-:W-:Y:S02]  /*5960*/  PRMT R36, RZ, 0x7610, R36 ;  /* 0x00007610ff247816 */ /* 0x000fe40000000024 */
[----:B------:R-:W-:Y:S01]  /*5970*/  IADD3.X R29, R29, UR9, R37, P1, !PT ;  /* 0x000000091d1d7c10 */ /* 0x000fe20008ffe425 */
[----:B------:R-:W-:Y:S08]  /*5980*/  @P4 BRA `(.L_x_41) ;  /* 0x0000000000044947 */ /* 0x000ff00003800000 */
[----:B------:R0:W5:Y:S02]  /*5990*/  LDG.E.U8 R36, desc[UR16][R28.64] ;  /* 0x000000101c247981 */ /* 0x000164000c1e1100 */
.L_x_41:
[----:B------:R-:W-:Y:S05]  /*59a0*/  BSYNC B1 ;  /* 0x0000000000017941 */ /* 0x000fea0003800000 */
.L_x_40:
[----:B-----5:R-:W-:Y:S01]  /*59b0*/  LOP3.LUT R36, R36, 0xff, RZ, 0xc0, !PT ;  /* 0x000000ff24247812 */ /* 0x020fe200078ec0ff */
[----:B------:R-:W-:Y:S01]  /*59c0*/  BSSY B1, `(.L_x_42) ;  /* 0x000000b000017945 */ /* 0x000fe20003800000 */
[----:B------:R-:W-:Y:S02]  /*59d0*/  ISETP.LT.OR P3, PT, R35, 0x2, !P0 ;  /* 0x000000022300780c */ /* 0x000fe40004761670 */
[----:B------:R-:W-:-:S05]  /*59e0*/  F2FP.F16.E5M2.UNPACK_B R36, R36 ;  /* 0x00000024ff24723e */ /* 0x000fca00020004ff */
[----:B------:R-:W-:-:S05]  /*59f0*/  HADD2.F32 R36, -RZ, R36.H0_H0 ;  /* 0x20000024ff247230 */ /* 0x000fca0000004100 */
[----:B------:R-:W-:Y:S01]  /*5a00*/  FMUL R37, R36, UR19 ;  /* 0x0000001324257c20 */ /* 0x000fe20008400000 */
[----:B------:R-:W-:-:S03]  /*5a10*/  PRMT R36, RZ, 0x7610, R36 ;  /* 0x00007610ff247816 */ /* 0x000fc60000000024 */
[----:B------:R-:W-:-:S05]  /*5a20*/  FFMA R37, R226, UR20, R37 ;  /* 0x00000014e2257c23 */ /* 0x000fca0008000025 */
[----:B------:R-:W-:-:S05]  /*5a30*/  F2FP.SATFINITE.E5M2.F32.PACK_AB_MERGE_C R37, RZ, R37, RZ ;  /* 0x00000025ff25723e */ /* 0x000fca00048060ff */
[----:B------:R2:W-:Y:S01]  /*5a40*/  @!P4 STG.E.U8 desc[UR16][R24.64], R37 ;  /* 0x000000251800c986 */ /* 0x0005e2000c101110 */
[----:B------:R-:W-:Y:S05]  /*5a50*/  @P3 BRA `(.L_x_43) ;  /* 0x0000000000043947 */ /* 0x000fea0003800000 */
[----:B------:R3:W5:Y:S02]  /*5a60*/  LDG.E.U8 R36, desc[UR16][R28.64+0x1] ;  /* 0x000001101c247981 */ /* 0x000764000c1e1100 */
.L_x_43:
[----:B------:R-:W-:Y:S05]  /*5a70*/  BSYNC B1 ;  /* 0x0000000000017941 */ /* 0x000fea0003800000 */
.L_x_42:
[----:B-----5:R-:W-:Y:S01]  /*5a80*/  LOP3.LUT R36, R36, 0xff, RZ, 0xc0, !PT ;  /* 0x000000ff24247812 */ /* 0x020fe200078ec0ff */
[----:B------:R-:W-:Y:S01]  /*5a90*/  BSSY B1, `(.L_x_44) ;  /* 0x0000013000017945 */ /* 0x000fe20003800000 */
[----:B--2---:R-:W-:Y:S02]  /*5aa0*/  IADD3 R37, P1, R39, 0x8, RZ ;  /* 0x0000000827257810 */ /* 0x004fe40007f3e0ff */
[----:B------:R-:W-:-:S03]  /*5ab0*/  F2FP.F16.E5M2.UNPACK_B R36, R36 ;  /* 0x00000024ff24723e */ /* 0x000fc600020004ff */
[----:B------:R-:W-:Y:S01]  /*5ac0*/  IMAD.X R32, RZ, RZ, R33, P1 ;  /* 0x000000ffff207224 */ /* 0x000fe200008e0621 */
[----:B------:R-:W-:Y:S01]  /*5ad0*/  ISETP.GE.AND P1, PT, R38, 0x9, PT ;  /* 0x000000092600780c */ /* 0x000fe20003f26270 */
[----:B------:R-:W-:Y:S02]  /*5ae0*/  HADD2.F32 R36, -RZ, R36.H0_H0 ;  /* 0x20000024ff247230 */ /* 0x000fe40000004100 */
[----:B------:R-:W-:Y:S01]  /*5af0*/  IMAD R32, R32, UR6, RZ ;  /* 0x0000000620207c24 */ /* 0x000fe2000f8e02ff */
[----:B------:R-:W-:Y:S01]  /*5b00*/  ISETP.LT.OR P5, PT, R35, 0x1, !P1 ;  /* 0x000000012300780c */ /* 0x000fe20004fa1670 */
[----:B------:R-:W-:-:S04]  /*5b10*/  IMAD.WIDE.U32 R30, R37, UR6, R30 ;  /* 0x00000006251e7c25 */ /* 0x000fc8000f8e001e */
[----:B------:R-:W-:Y:S01]  /*5b20*/  FMUL R36, R36, UR19 ;  /* 0x0000001324247c20 */ /* 0x000fe20008400000 */
[----:B------:R-:W-:-:S03]  /*5b30*/  IMAD R37, R37, UR7, R32 ;  /* 0x0000000725257c24 */ /* 0x000fc6000f8e0220 */
[----:B------:R-:W-:Y:S01]  /*5b40*/  FFMA R36, R225, UR20, R36 ;  /* 0x00000014e1247c23 */ /* 0x000fe20008000024 */
[----:B------:R-:W-:Y:S02]  /*5b50*/  IADD3 R30, P4, R30, UR8, RZ ;  /* 0x000000081e1e7c10 */ /* 0x000fe4000ff9e0ff */
[----:B------:R-:W-:Y:S02]  /*5b60*/  PRMT R32, RZ, 0x7610, R32 ;  /* 0x00007610ff207816 */ /* 0x000fe40000000020 */
[----:B------:R-:W-:Y:S02]  /*5b70*/  F2FP.SATFINITE.E5M2.F32.PACK_AB_MERGE_C R33, RZ, R36, RZ ;  /* 0x00000024ff21723e */ /* 0x000fe400048060ff */
[----:B------:R-:W-:-:S03]  /*5b80*/  IADD3.X R31, R31, UR9, R37, P4, !PT ;  /* 0x000000091f1f7c10 */ /* 0x000fc6000a7fe425 */
[----:B------:R2:W-:Y:S01]  /*5b90*/  @!P3 STG.E.U8 desc[UR16][R24.64+0x1], R33 ;  /* 0x000001211800b986 */ /* 0x0005e2000c101110 */
[----:B------:R-:W-:Y:S05]  /*5ba0*/  @P5 BRA `(.L_x_45) ;  /* 0x0000000000045947 */ /* 0x000fea0003800000 */
[----:B------:R4:W5:Y:S02]  /*5bb0*/  LDG.E.U8 R32, desc[UR16][R30.64] ;  /* 0x000000101e207981 */ /* 0x000964000c1e1100 */
.L_x_45:
[----:B------:R-:W-:Y:S05]  /*5bc0*/  BSYNC B1 ;  /* 0x0000000000017941 */ /* 0x000fea0003800000 */
.L_x_44:
[----:B-----5:R-:W-:Y:S01]  /*5bd0*/  LOP3.LUT R32, R32, 0xff, RZ, 0xc0, !PT ;  /* 0x000000ff20207812 */ /* 0x020fe200078ec0ff */
[----:B------:R-:W-:Y:S01]  /*5be0*/  BSSY B1, `(.L_x_46) ;  /* 0x000000b000017945 */ /* 0x000fe20003800000 */
[----:B------:R-:W-:Y:S02]  /*5bf0*/  ISETP.LT.OR P3, PT, R35, 0x2, !P1 ;  /* 0x000000022300780c */ /* 0x000fe40004f61670 */
[----:B------:R-:W-:-:S05]  /*5c00*/  F2FP.F16.E5M2.UNPACK_B R32, R32 ;  /* 0x00000020ff20723e */ /* 0x000fca00020004ff */
[----:B------:R-:W-:-:S05]  /*5c10*/  HADD2.F32 R32, -RZ, R32.H0_H0 ;  /* 0x20000020ff207230 */ /* 0x000fca0000004100 */
[----:B--2---:R-:W-:Y:S01]  /*5c20*/  FMUL R33, R32, UR19 ;  /* 0x0000001320217c20 */ /* 0x004fe20008400000 */
[----:B------:R-:W-:-:S03]  /*5c30*/  PRMT R32, RZ, 0x7610, R32 ;  /* 0x00007610ff207816 */ /* 0x000fc60000000020 */
[----:B------:R-:W-:-:S05]  /*5c40*/  FFMA R33, R224, UR20, R33 ;  /* 0x00000014e0217c23 */ /* 0x000fca0008000021 */
[----:B------:R-:W-:-:S05]  /*5c50*/  F2FP.SATFINITE.E5M2.F32.PACK_AB_MERGE_C R33, RZ, R33, RZ ;  /* 0x00000021ff21723e */ /* 0x000fca00048060ff */
[----:B------:R2:W-:Y:S01]  /*5c60*/  @!P5 STG.E.U8 desc[UR16][R26.64], R33 ;  /* 0x000000211a00d986 */ /* 0x0005e2000c101110 */
[----:B------:R-:W-:Y:S05]  /*5c70*/  @P3 BRA `(.L_x_47) ;  /* 0x0000000000043947 */ /* 0x000fea0003800000 */
[----:B------:R0:W5:Y:S02]  /*5c80*/  LDG.E.U8 R32, desc[UR16][R30.64+0x1] ;  /* 0x000001101e207981 */ /* 0x000164000c1e1100 */
.L_x_47:
[----:B------:R-:W-:Y:S05]  /*5c90*/  BSYNC B1 ;  /* 0x0000000000017941 */ /* 0x000fea0003800000 */
.L_x_46:
[----:B-----5:R-:W-:Y:S01]  /*5ca0*/  LOP3.LUT R32, R32, 0xff, RZ, 0xc0, !PT ;  /* 0x000000ff20207812 */ /* 0x020fe200078ec0ff */
[----:B------:R-:W-:Y:S01]  /*5cb0*/  BSSY B1, `(.L_x_48) ;  /* 0x000000b000017945 */ /* 0x000fe20003800000 */
[----:B------:R-:W-:Y:S02]  /*5cc0*/  ISETP.LT.OR P4, PT, R35, 0x9, !P0 ;  /* 0x000000092300780c */ /* 0x000fe40004781670 */
[----:B------:R-:W-:-:S05]  /*5cd0*/  F2FP.F16.E5M2.UNPACK_B R32, R32 ;  /* 0x00000020ff20723e */ /* 0x000fca00020004ff */
[----:B------:R-:W-:-:S05]  /*5ce0*/  HADD2.F32 R32, -RZ, R32.H0_H0 ;  /* 0x20000020ff207230 */ /* 0x000fca0000004100 */
[----:B------:R-:W-:-:S04]  /*5cf0*/  FMUL R32, R32, UR19 ;  /* 0x0000001320207c20 */ /* 0x000fc80008400000 */
[----:B------:R-:W-:-:S05]  /*5d00*/  FFMA R32, R223, UR20, R32 ;  /* 0x00000014df207c23 */ /* 0x000fca0008000020 */
[----:B--2---:R-:W-:Y:S02]  /*5d10*/  F2FP.SATFINITE.E5M2.F32.PACK_AB_MERGE_C R33, RZ, R32, RZ ;  /* 0x00000020ff21723e */ /* 0x004fe400048060ff */
[----:B------:R-:W-:-:S03]  /*5d20*/  PRMT R32, RZ, 0x7610, R32 ;  /* 0x00007610ff207816 */ /* 0x000fc60000000020 */
[----:B------:R2:W-:Y:S01]  /*5d30*/  @!P3 STG.E.U8 desc[UR16][R26.64+0x1], R33 ;  /* 0x000001211a00b986 */ /* 0x0005e2000c101110 */
[----:B------:R-:W-:Y:S05]  /*5d40*/  @P4 BRA `(.L_x_49) ;  /* 0x0000000000044947 */ /* 0x000fea0003800000 */
[----:B------:R0:W5:Y:S02]  /*5d50*/  LDG.E.U8 R32, desc[UR16][R28.64+0x8] ;  /* 0x000008101c207981 */ /* 0x000164000c1e1100 */
.L_x_49:
[----:B------:R-:W-:Y:S05]  /*5d60*/  BSYNC B1 ;  /* 0x0000000000017941 */ /* 0x000fea0003800000 */
.L_x_48:
        /* <DEDUP_REMOVED lines=12> */
.L_x_51:
[----:B------:R-:W-:Y:S05]  /*5e30*/  BSYNC B1 ;  /* 0x0000000000017941 */ /* 0x000fea0003800000 */
.L_x_50:
        /* <DEDUP_REMOVED lines=12> */
.L_x_53:
[----:B------:R-:W-:Y:S05]  /*5f00*/  BSYNC B1 ;  /* 0x0000000000017941 */ /* 0x000fea0003800000 */
.L_x_52:
        /* <DEDUP_REMOVED lines=12> */
.L_x_55:
[----:B------:R-:W-:Y:S05]  /*5fd0*/  BSYNC B1 ;  /* 0x0000000000017941 */ /* 0x000fea0003800000 */
.L_x_54:
        /* <DEDUP_REMOVED lines=12> */
.L_x_57:
[----:B------:R-:W-:Y:S05]  /*60a0*/  BSYNC B1 ;  /* 0x0000000000017941 */ /* 0x000fea0003800000 */
.L_x_56:
        /* <DEDUP_REMOVED lines=12> */
.L_x_59:
[----:B------:R-:W-:Y:S05]  /*6170*/  BSYNC B1 ;  /* 0x0000000000017941 */ /* 0x000fea0003800000 */
.L_x_58:
        /* <DEDUP_REMOVED lines=12> */
.L_x_61:
[----:B------:R-:W-:Y:S05]  /*6240*/  BSYNC B1 ;  /* 0x0000000000017941 */ /* 0x000fea0003800000 */
.L_x_60:
        /* <DEDUP_REMOVED lines=12> */
.L_x_63:
[----:B------:R-:W-:Y:S05]  /*6310*/  BSYNC B1 ;  /* 0x0000000000017941 */ /* 0x000fea0003800000 */
.L_x_62:
        /* <DEDUP_REMOVED lines=12> */
.L_x_65:
[----:B------:R-:W-:Y:S05]  /*63e0*/  BSYNC B1 ;  /* 0x0000000000017941 */ /* 0x000fea0003800000 */
.L_x_64:
        /* <DEDUP_REMOVED lines=12> */
.L_x_67:
[----:B------:R-:W-:Y:S05]  /*64b0*/  BSYNC B1 ;  /* 0x0000000000017941 */ /* 0x000fea0003800000 */
.L_x_66:
        /* <DEDUP_REMOVED lines=12> */
.L_x_69:
[----:B------:R-:W-:Y:S05]  /*6580*/  BSYNC B1 ;  /* 0x0000000000017941 */ /* 0x000fea0003800000 */
.L_x_68:
        /* <DEDUP_REMOVED lines=12> */
.L_x_71:
[----:B------:R-:W-:Y:S05]  /*6650*/  BSYNC B1 ;  /* 0x0000000000017941 */ /* 0x000fea0003800000 */
.L_x_70:
        /* <DEDUP_REMOVED lines=12> */
.L_x_73:
[----:B------:R-:W-:Y:S05]  /*6720*/  BSYNC B1 ;  /* 0x0000000000017941 */ /* 0x000fea0003800000 */
.L_x_72:
        /* <DEDUP_REMOVED lines=12> */
.L_x_75:
[----:B------:R-:W-:Y:S05]  /*67f0*/  BSYNC B1 ;  /* 0x0000000000017941 */ /* 0x000fea0003800000 */
.L_x_74:
        /* <DEDUP_REMOVED lines=12> */
.L_x_77:
[----:B------:R-:W-:Y:S05]  /*68c0*/  BSYNC B1 ;  /* 0x0000000000017941 */ /* 0x000fea0003800000 */
.L_x_76:
        /* <DEDUP_REMOVED lines=12> */
.L_x_79:
[----:B------:R-:W-:Y:S05]  /*6990*/  BSYNC B1 ;  /* 0x0000000000017941 */ /* 0x000fea0003800000 */
.L_x_78:
        /* <DEDUP_REMOVED lines=12> */
.L_x_81:
[----:B------:R-:W-:Y:S05]  /*6a60*/  BSYNC B1 ;  /* 0x0000000000017941 */ /* 0x000fea0003800000 */
.L_x_80:
        /* <DEDUP_REMOVED lines=12> */
.L_x_83:
[----:B------:R-:W-:Y:S05]  /*6b30*/  BSYNC B1 ;  /* 0x0000000000017941 */ /* 0x000fea0003800000 */
.L_x_82:
        /* <DEDUP_REMOVED lines=12> */
.L_x_85:
[----:B------:R-:W-:Y:S05]  /*6c00*/  BSYNC B1 ;  /* 0x0000000000017941 */ /* 0x000fea0003800000 */
.L_x_84:
        /* <DEDUP_REMOVED lines=12> */
.L_x_87:
[----:B------:R-:W-:Y:S05]  /*6cd0*/  BSYNC B1 ;  /* 0x0000000000017941 */ /* 0x000fea0003800000 */
.L_x_86:
        /* <DEDUP_REMOVED lines=12> */
.L_x_89:
[----:B------:R-:W-:Y:S05]  /*6da0*/  BSYNC B1 ;  /* 0x0000000000017941 */ /* 0x000fea0003800000 */
.L_x_88:
        /* <DEDUP_REMOVED lines=12> */
.L_x_91:
[----:B------:R-:W-:Y:S05]  /*6e70*/  BSYNC B1 ;  /* 0x0000000000017941 */ /* 0x000fea0003800000 */
.L_x_90:
        /* <DEDUP_REMOVED lines=12> */
.L_x_93:
[----:B------:R-:W-:Y:S05]  /*6f40*/  BSYNC B1 ;  /* 0x0000000000017941 */ /* 0x000fea0003800000 */
.L_x_92:
        /* <DEDUP_REMOVED lines=12> */
.L_x_95:
[----:B------:R-:W-:Y:S05]  /*7010*/  BSYNC B1 ;  /* 0x0000000000017941 */ /* 0x000fea0003800000 */
.L_x_94:
        /* <DEDUP_REMOVED lines=12> */
.L_x_97:
[----:B------:R-:W-:Y:S05]  /*70e0*/  BSYNC B1 ;  /* 0x0000000000017941 */ /* 0x000fea0003800000 */
.L_x_96:
        /* <DEDUP_REMOVED lines=12> */
.L_x_99:
[----:B------:R-:W-:Y:S05]  /*71b0*/  BSYNC B1 ;  /* 0x0000000000017941 */ /* 0x000fea0003800000 */
.L_x_98:
        /* <DEDUP_REMOVED lines=12> */
.L_x_101:
[----:B------:R-:W-:Y:S05]  /*7280*/  BSYNC B1 ;  /* 0x0000000000017941 */ /* 0x000fea0003800000 */
.L_x_100:
        /* <DEDUP_REMOVED lines=12> */
.L_x_103:
[----:B------:R-:W-:Y:S05]  /*7350*/  BSYNC B1 ;  /* 0x0000000000017941 */ /* 0x000fea0003800000 */
.L_x_102:
        /* <DEDUP_REMOVED lines=12> */
.L_x_105:
[----:B------:R-:W-:Y:S05]  /*7420*/  BSYNC B1 ;  /* 0x0000000000017941 */ /* 0x000fea0003800000 */
.L_x_104:
        /* <DEDUP_REMOVED lines=12> */
.L_x_107:
[----:B------:R-:W-:Y:S05]  /*74f0*/  BSYNC B1 ;  /* 0x0000000000017941 */ /* 0x000fea0003800000 */
.L_x_106:
        /* <DEDUP_REMOVED lines=12> */
.L_x_109:
[----:B------:R-:W-:Y:S05]  /*75c0*/  BSYNC B1 ;  /* 0x0000000000017941 */ /* 0x000fea0003800000 */
.L_x_108:
        /* <DEDUP_REMOVED lines=12> */
.L_x_111:
[----:B------:R-:W-:Y:S05]  /*7690*/  BSYNC B1 ;  /* 0x0000000000017941 */ /* 0x000fea0003800000 */
.L_x_110:
        /* <DEDUP_REMOVED lines=12> */
.L_x_113:
[----:B------:R-:W-:Y:S05]  /*7760*/  BSYNC B1 ;  /* 0x0000000000017941 */ /* 0x000fea0003800000 */
.L_x_112:
        /* <DEDUP_REMOVED lines=12> */
.L_x_115:
[----:B------:R-:W-:Y:S05]  /*7830*/  BSYNC B1 ;  /* 0x0000000000017941 */ /* 0x000fea0003800000 */
.L_x_114:
        /* <DEDUP_REMOVED lines=12> */
.L_x_117:
[----:B------:R-:W-:Y:S05]  /*7900*/  BSYNC B1 ;  /* 0x0000000000017941 */ /* 0x000fea0003800000 */
.L_x_116:
        /* <DEDUP_REMOVED lines=12> */
.L_x_119:
[----:B------:R-:W-:Y:S05]  /*79d0*/  BSYNC B1 ;  /* 0x0000000000017941 */ /* 0x000fea0003800000 */
.L_x_118:
        /* <DEDUP_REMOVED lines=12> */
.L_x_121:
[----:B------:R-:W-:Y:S05]  /*7aa0*/  BSYNC B1 ;  /* 0x0000000000017941 */ /* 0x000fea0003800000 */
.L_x_120:
        /* <DEDUP_REMOVED lines=12> */
.L_x_123:
[----:B------:R-:W-:Y:S05]  /*7b70*/  BSYNC B1 ;  /* 0x0000000000017941 */ /* 0x000fea0003800000 */
.L_x_122:
        /* <DEDUP_REMOVED lines=12> */
.L_x_125:
[----:B------:R-:W-:Y:S05]  /*7c40*/  BSYNC B1 ;  /* 0x0000000000017941 */ /* 0x000fea0003800000 */
.L_x_124:
        /* <DEDUP_REMOVED lines=12> */
.L_x_127:
[----:B------:R-:W-:Y:S05]  /*7d10*/  BSYNC B1 ;  /* 0x0000000000017941 */ /* 0x000fea0003800000 */
.L_x_126:
        /* <DEDUP_REMOVED lines=12> */
.L_x_129:
[----:B------:R-:W-:Y:S05]  /*7de0*/  BSYNC B1 ;  /* 0x0000000000017941 */ /* 0x000fea0003800000 */
.L_x_128:
        /* <DEDUP_REMOVED lines=12> */
.L_x_131:
[----:B------:R-:W-:Y:S05]  /*7eb0*/  BSYNC B1 ;  /* 0x0000000000017941 */ /* 0x000fea0003800000 */
.L_x_130:
        /* <DEDUP_REMOVED lines=12> */
.L_x_133:
[----:B------:R-:W-:Y:S05]  /*7f80*/  BSYNC B1 ;  /* 0x0000000000017941 */ /* 0x000fea0003800000 */
.L_x_132:
        /* <DEDUP_REMOVED lines=12> */
.L_x_135:
[----:B------:R-:W-:Y:S05]  /*8050*/  BSYNC B1 ;  /* 0x0000000000017941 */ /* 0x000fea0003800000 */
.L_x_134:
        /* <DEDUP_REMOVED lines=12> */
.L_x_137:
[----:B------:R-:W-:Y:S05]  /*8120*/  BSYNC B1 ;  /* 0x0000000000017941 */ /* 0x000fea0003800000 */
.L_x_136:
        /* <DEDUP_REMOVED lines=12> */
.L_x_139:
[----:B------:R-:W-:Y:S05]  /*81f0*/  BSYNC B1 ;  /* 0x0000000000017941 */ /* 0x000fea0003800000 */
.L_x_138:
        /* <DEDUP_REMOVED lines=12> */
.L_x_141:
[----:B------:R-:W-:Y:S05]  /*82c0*/  BSYNC B1 ;  /* 0x0000000000017941 */ /* 0x000fea0003800000 */
.L_x_140:
        /* <DEDUP_REMOVED lines=12> */
.L_x_143:
[----:B------:R-:W-:Y:S05]  /*8390*/  BSYNC B1 ;  /* 0x0000000000017941 */ /* 0x000fea0003800000 */
.L_x_142:
        /* <DEDUP_REMOVED lines=12> */
.L_x_145:
[----:B------:R-:W-:Y:S05]  /*8460*/  BSYNC B1 ;  /* 0x0000000000017941 */ /* 0x000fea0003800000 */
.L_x_144:
        /* <DEDUP_REMOVED lines=12> */
.L_x_147:
[----:B------:R-:W-:Y:S05]  /*8530*/  BSYNC B1 ;  /* 0x0000000000017941 */ /* 0x000fea0003800000 */
.L_x_146:
        /* <DEDUP_REMOVED lines=12> */
.L_x_149:
[----:B------:R-:W-:Y:S05]  /*8600*/  BSYNC B1 ;  /* 0x0000000000017941 */ /* 0x000fea0003800000 */
.L_x_148:
        /* <DEDUP_REMOVED lines=12> */
.L_x_151:
[----:B------:R-:W-:Y:S05]  /*86d0*/  BSYNC B1 ;  /* 0x0000000000017941 */ /* 0x000fea0003800000 */
.L_x_150:
        /* <DEDUP_REMOVED lines=12> */
.L_x_153:
[----:B------:R-:W-:Y:S05]  /*87a0*/  BSYNC B1 ;  /* 0x0000000000017941 */ /* 0x000fea0003800000 */
.L_x_152:
        /* <DEDUP_REMOVED lines=12> */
.L_x_155:
[----:B------:R-:W-:Y:S05]  /*8870*/  BSYNC B1 ;  /* 0x0000000000017941 */ /* 0x000fea0003800000 */
.L_x_154:
        /* <DEDUP_REMOVED lines=12> */
.L_x_157:
[----:B------:R-:W-:Y:S05]  /*8940*/  BSYNC B1 ;  /* 0x0000000000017941 */ /* 0x000fea0003800000 */
.L_x_156:
        /* <DEDUP_REMOVED lines=12> */
.L_x_159:
[----:B------:R-:W-:Y:S05]  /*8a10*/  BSYNC B1 ;  /* 0x0000000000017941 */ /* 0x000fea0003800000 */
.L_x_158:
        /* <DEDUP_REMOVED lines=12> */
.L_x_161:
[----:B------:R-:W-:Y:S05]  /*8ae0*/  BSYNC B1 ;  /* 0x0000000000017941 */ /* 0x000fea0003800000 */
.L_x_160:
        /* <DEDUP_REMOVED lines=12> */
.L_x_163:
[----:B------:R-:W-:Y:S05]  /*8bb0*/  BSYNC B1 ;  /* 0x0000000000017941 */ /* 0x000fea0003800000 */
.L_x_162:
        /* <DEDUP_REMOVED lines=12> */
.L_x_165:
[----:B------:R-:W-:Y:S05]  /*8c80*/  BSYNC B1 ;  /* 0x0000000000017941 */ /* 0x000fea0003800000 */
.L_x_164:
        /* <DEDUP_REMOVED lines=12> */
.L_x_167:
[----:B------:R-:W-:Y:S05]  /*8d50*/  BSYNC B1 ;  /* 0x0000000000017941 */ /* 0x000fea0003800000 */
.L_x_166:
        /* <DEDUP_REMOVED lines=12> */
.L_x_169:
[----:B------:R-:W-:Y:S05]  /*8e20*/  BSYNC B1 ;  /* 0x0000000000017941 */ /* 0x000fea0003800000 */
.L_x_168:
        /* <DEDUP_REMOVED lines=12> */
.L_x_171:
[----:B------:R-:W-:Y:S05]  /*8ef0*/  BSYNC B1 ;  /* 0x0000000000017941 */ /* 0x000fea0003800000 */
.L_x_170:
        /* <DEDUP_REMOVED lines=12> */
.L_x_173:
[----:B------:R-:W-:Y:S05]  /*8fc0*/  BSYNC B1 ;  /* 0x0000000000017941 */ /* 0x000fea0003800000 */
.L_x_172:
        /* <DEDUP_REMOVED lines=12> */
.L_x_175:
[----:B------:R-:W-:Y:S05]  /*9090*/  BSYNC B1 ;  /* 0x0000000000017941 */ /* 0x000fea0003800000 */
.L_x_174:
        /* <DEDUP_REMOVED lines=12> */
.L_x_177:
[----:B------:R-:W-:Y:S05]  /*9160*/  BSYNC B1 ;  /* 0x0000000000017941 */ /* 0x000fea0003800000 */
.L_x_176:
        /* <DEDUP_REMOVED lines=12> */
.L_x_179:
[----:B------:R-:W-:Y:S05]  /*9230*/  BSYNC B1 ;  /* 0x0000000000017941 */ /* 0x000fea0003800000 */
.L_x_178:
        /* <DEDUP_REMOVED lines=12> */
.L_x_181:
[----:B------:R-:W-:Y:S05]  /*9300*/  BSYNC B1 ;  /* 0x0000000000017941 */ /* 0x000fea0003800000 */
.L_x_180:
        /* <DEDUP_REMOVED lines=12> */
.L_x_183:
[----:B------:R-:W-:Y:S05]  /*93d0*/  BSYNC B1 ;  /* 0x0000000000017941 */ /* 0x000fea0003800000 */
.L_x_182:
        /* <DEDUP_REMOVED lines=12> */
.L_x_185:
[----:B------:R-:W-:Y:S05]  /*94a0*/  BSYNC B1 ;  /* 0x0000000000017941 */ /* 0x000fea0003800000 */
.L_x_184:
        /* <DEDUP_REMOVED lines=12> */
.L_x_187:
[----:B------:R-:W-:Y:S05]  /*9570*/  BSYNC B1 ;  /* 0x0000000000017941 */ /* 0x000fea0003800000 */
.L_x_186:
        /* <DEDUP_REMOVED lines=12> */
.L_x_189:
[----:B------:R-:W-:Y:S05]  /*9640*/  BSYNC B1 ;  /* 0x0000000000017941 */ /* 0x000fea0003800000 */
.L_x_188:
        /* <DEDUP_REMOVED lines=12> */
.L_x_191:
[----:B------:R-:W-:Y:S05]  /*9710*/  BSYNC B1 ;  /* 0x0000000000017941 */ /* 0x000fea0003800000 */
.L_x_190:
[----:B-----5:R-:W-:Y:S01]  /*9720*/  LOP3.LUT R32, R32, 0xff, RZ, 0xc0, !PT ;  /* 0x000000ff20207812 */ /* 0x020fe200078ec0ff */
[----:B------:R-:W-:Y:S01]  /*9730*/  BSSY B1, `(.L_x_192) ;  /* 0x000000b000017945 */ /* 0x000fe20003800000 */
[----:B------:R-:W-:Y:S02]  /*9740*/  ISETP.LT.OR P4, PT, R35, 0x99, !P0 ;  /* 0x000000992300780c */ /* 0x000fe40004781670 */
[----:B------:R-:W-:-:S05]  /*9750*/  F2FP.F16.E5M2.UNPACK_B R32, R32 ;  /* 0x00000020ff20723e */ /* 0x000fca00020004ff */
[----:B------:R-:W-:-:S05]  /*9760*/  HADD2.F32 R32, -RZ, R32.H0_H0 ;  /* 0x20000020ff207230 */ /* 0x000fca0000004100 */
[----:B------:R-:W-:-:S04]  /*9770*/  FMUL R32, R32, UR19 ;  /* 0x0000001320207c20 */ /* 0x000fc80008400000 */
[----:B------:R-:W-:Y:S01]  /*9780*/  FFMA R32, R23, UR20, R32 ;  /* 0x0000001417207c23 */ /* 0x000fe20008000020 */
[----:B------:R-:W-:-:S04]  /*9790*/  PRMT R23, RZ, 0x7610, R23 ;  /* 0x00007610ff177816 */ /* 0x000fc80000000017 */
[----:B--2---:R-:W-:-:S05]  /*97a0*/  F2FP.SATFINITE.E5M2.F32.PACK_AB_MERGE_C R33, RZ, R32, RZ ;  /* 0x00000020ff21723e */ /* 0x004fca00048060ff */
[----:B------:R2:W-:Y:S01]  /*97b0*/  @!P3 STG.E.U8 desc[UR16][R26.64+0x91], R33 ;  /* 0x000091211a00b986 */ /* 0x0005e2000c101110 */
[----:B------:R-:W-:Y:S05]  /*97c0*/  @P4 BRA `(.L_x_193) ;  /* 0x0000000000044947 */ /* 0x000fea0003800000 */
[----:B------:R0:W5:Y:S02]  /*97d0*/  LDG.E.U8 R23, desc[UR16][R28.64+0x98] ;  /* 0x000098101c177981 */ /* 0x000164000c1e1100 */
.L_x_193:
[----:B------:R-:W-:Y:S05]  /*97e0*/  BSYNC B1 ;  /* 0x0000000000017941 */ /* 0x000fea0003800000 */
.L_x_192:
        /* <DEDUP_REMOVED lines=8> */
[----:B------:R-:W-:-:S05]  /*9870*/  F2FP.SATFINITE.E5M2.F32.PACK_AB_MERGE_C R23, RZ, R23, RZ ;  /* 0x00000017ff17723e */ /* 0x000fca00048060ff */
[----:B------:R0:W-:Y:S01]  /*9880*/  @!P4 STG.E.U8 desc[UR16][R24.64+0x98], R23 ;  /* 0x000098171800c986 */ /* 0x0001e2000c101110 */
[----:B------:R-:W-:Y:S05]  /*9890*/  @P3 BRA `(.L_x_195) ;  /* 0x0000000000043947 */ /* 0x000fea0003800000 */
[----:B------:R0:W5:Y:S02]  /*98a0*/  LDG.E.U8 R22, desc[UR16][R28.64+0x99] ;  /* 0x000099101c167981 */ /* 0x000164000c1e1100 */
.L_x_195:
[----:B------:R-:W-:Y:S05]  /*98b0*/  BSYNC B1 ;  /* 0x0000000000017941 */ /* 0x000fea0003800000 */
.L_x_194:
        /* <DEDUP_REMOVED lines=8> */
[----:B0-----:R-:W-:-:S05]  /*9940*/  F2FP.SATFINITE.E5M2.F32.PACK_AB_MERGE_C R23, RZ, R22, RZ ;  /* 0x00000016ff17723e */ /* 0x001fca00048060ff */
[----:B------:R0:W-:Y:S01]  /*9950*/  @!P3 STG.E.U8 desc[UR16][R24.64+0x99], R23 ;  /* 0x000099171800b986 */ /* 0x0001e2000c101110 */
[----:B------:R-:W-:Y:S05]  /*9960*/  @P4 BRA `(.L_x_197) ;  /* 0x0000000000044947 */ /* 0x000fea0003800000 */
[----:B------:R0:W5:Y:S02]  /*9970*/  LDG.E.U8 R21, desc[UR16][R30.64+0x98] ;  /* 0x000098101e157981 */ /* 0x000164000c1e1100 */
.L_x_197:
[----:B------:R-:W-:Y:S05]  /*9980*/  BSYNC B1 ;  /* 0x0000000000017941 */ /* 0x000fea0003800000 */
.L_x_196:
        /* <DEDUP_REMOVED lines=12> */
.L_x_199:
[----:B------:R-:W-:Y:S05]  /*9a50*/  BSYNC B1 ;  /* 0x0000000000017941 */ /* 0x000fea0003800000 */
.L_x_198:
        /* <DEDUP_REMOVED lines=12> */
.L_x_201:
[----:B------:R-:W-:Y:S05]  /*9b20*/  BSYNC B1 ;  /* 0x0000000000017941 */ /* 0x000fea0003800000 */
.L_x_200:
        /* <DEDUP_REMOVED lines=12> */
.L_x_203:
[----:B------:R-:W-:Y:S05]  /*9bf0*/  BSYNC B1 ;  /* 0x0000000000017941 */ /* 0x000fea0003800000 */
.L_x_202:
        /* <DEDUP_REMOVED lines=12> */
.L_x_205:
[----:B------:R-:W-:Y:S05]  /*9cc0*/  BSYNC B1 ;  /* 0x0000000000017941 */ /* 0x000fea0003800000 */
.L_x_204:
        /* <DEDUP_REMOVED lines=12> */
.L_x_207:
[----:B------:R-:W-:Y:S05]  /*9d90*/  BSYNC B1 ;  /* 0x0000000000017941 */ /* 0x000fea0003800000 */
.L_x_206:
        /* <DEDUP_REMOVED lines=12> */
.L_x_209:
[----:B------:R-:W-:Y:S05]  /*9e60*/  BSYNC B1 ;  /* 0x0000000000017941 */ /* 0x000fea0003800000 */
.L_x_208:
        /* <DEDUP_REMOVED lines=12> */
.L_x_211:
[----:B------:R-:W-:Y:S05]  /*9f30*/  BSYNC B1 ;  /* 0x0000000000017941 */ /* 0x000fea0003800000 */
.L_x_210:
        /* <DEDUP_REMOVED lines=12> */
.L_x_213:
[----:B------:R-:W-:Y:S05]  /*a000*/  BSYNC B1 ;  /* 0x0000000000017941 */ /* 0x000fea0003800000 */
.L_x_212:
        /* <DEDUP_REMOVED lines=12> */
.L_x_215:
[----:B------:R-:W-:Y:S05]  /*a0d0*/  BSYNC B1 ;  /* 0x0000000000017941 */ /* 0x000fea0003800000 */
.L_x_214:
        /* <DEDUP_REMOVED lines=12> */
.L_x_217:
[----:B------:R-:W-:Y:S05]  /*a1a0*/  BSYNC B1 ;  /* 0x0000000000017941 */ /* 0x000fea0003800000 */
.L_x_216:
        /* <DEDUP_REMOVED lines=12> */
.L_x_219:
[----:B------:R-:W-:Y:S05]  /*a270*/  BSYNC B1 ;  /* 0x0000000000017941 */ /* 0x000fea0003800000 */
.L_x_218:
        /* <DEDUP_REMOVED lines=12> */
.L_x_221:
[----:B------:R-:W-:Y:S05]  /*a340*/  BSYNC B1 ;  /* 0x0000000000017941 */ /* 0x000fea0003800000 */
.L_x_220:
        /* <DEDUP_REMOVED lines=12> */
.L_x_223:
[----:B------:R-:W-:Y:S05]  /*a410*/  BSYNC B1 ;  /* 0x0000000000017941 */ /* 0x000fea0003800000 */
.L_x_222:
        /* <DEDUP_REMOVED lines=12> */
.L_x_225:
[----:B------:R-:W-:Y:S05]  /*a4e0*/  BSYNC B1 ;  /* 0x0000000000017941 */ /* 0x000fea0003800000 */
.L_x_224:
        /* <DEDUP_REMOVED lines=12> */
.L_x_227:
[----:B------:R-:W-:Y:S05]  /*a5b0*/  BSYNC B1 ;  /* 0x0000000000017941 */ /* 0x000fea0003800000 */
.L_x_226:
        /* <DEDUP_REMOVED lines=12> */
.L_x_229:
[----:B------:R-:W-:Y:S05]  /*a680*/  BSYNC B1 ;  /* 0x0000000000017941 */ /* 0x000fea0003800000 */
.L_x_228:
        /* <DEDUP_REMOVED lines=12> */
.L_x_231:
[----:B------:R-:W-:Y:S05]  /*a750*/  BSYNC B1 ;  /* 0x0000000000017941 */ /* 0x000fea0003800000 */
.L_x_230:
        /* <DEDUP_REMOVED lines=12> */
.L_x_233:
[----:B------:R-:W-:Y:S05]  /*a820*/  BSYNC B1 ;  /* 0x0000000000017941 */ /* 0x000fea0003800000 */
.L_x_232:
        /* <DEDUP_REMOVED lines=12> */
.L_x_235:
[----:B------:R-:W-:Y:S05]  /*a8f0*/  BSYNC B1 ;  /* 0x0000000000017941 */ /* 0x000fea0003800000 */
.L_x_234:
[----:B-----5:R-:W-:Y:S01]  /*a900*/  LOP3.LUT R2, R2, 0xff, RZ, 0xc0, !PT ;  /* 0x000000ff02027812 */ /* 0x020fe200078ec0ff */
[----:B------:R-:W-:Y:S01]  /*a910*/  BSSY B1, `(.L_x_236) ;  /* 0x000000b000017945 */ /* 0x000fe20003800000 */
[----:B------:R-:W-:Y:S02]  /*a920*/  ISETP.LT.OR P4, PT, R35, 0xc1, !P1 ;  /* 0x000000c12300780c */ /* 0x000fe40004f81670 */
[----:B------:R-:W-:-:S05]  /*a930*/  F2FP.F16.E5M2.UNPACK_B R2, R2 ;  /* 0x00000002ff02723e */ /* 0x000fca00020004ff */
[----:B------:R-:W-:-:S05]  /*a940*/  HADD2.F32 R2, -RZ, R2.H0_H0 ;  /* 0x20000002ff027230 */ /* 0x000fca0000004100 */
[----:B0-----:R-:W-:-:S04]  /*a950*/  FMUL R3, R2, UR19 ;  /* 0x0000001302037c20 */ /* 0x001fc80008400000 */
[----:B------:R-:W-:Y:S01]  /*a960*/  FFMA R3, R0, UR20, R3 ;  /* 0x0000001400037c23 */ /* 0x000fe20008000003 */
[----:B------:R-:W-:-:S04]  /*a970*/  PRMT R0, RZ, 0x7610, R0 ;  /* 0x00007610ff007816 */ /* 0x000fc80000000000 */
[----:B------:R-:W-:-:S05]  /*a980*/  F2FP.SATFINITE.E5M2.F32.PACK_AB_MERGE_C R3, RZ, R3, RZ ;  /* 0x00000003ff03723e */ /* 0x000fca00048060ff */
[----:B------:R0:W-:Y:S01]  /*a990*/  @!P3 STG.E.U8 desc[UR16][R24.64+0xc1], R3 ;  /* 0x0000c1031800b986 */ /* 0x0001e2000c101110 */
[----:B------:R-:W-:Y:S05]  /*a9a0*/  @P4 BRA `(.L_x_237) ;  /* 0x0000000000044947 */ /* 0x000fea0003800000 */
[----:B------:R0:W5:Y:S02]  /*a9b0*/  LDG.E.U8 R0, desc[UR16][R30.64+0xc0] ;  /* 0x0000c0101e007981 */ /* 0x000164000c1e1100 */
.L_x_237:
[----:B------:R-:W-:Y:S05]  /*a9c0*/  BSYNC B1 ;  /* 0x0000000000017941 */ /* 0x000fea0003800000 */
.L_x_236:
[----:B------:R-:W2:Y:S01]  /*a9d0*/  LDL.LU R2, [R1] ;  /* 0x0000000001027983 */ /* 0x000ea20000300800 */
[----:B-----5:R-:W-:Y:S01]  /*a9e0*/  LOP3.LUT R0, R0, 0xff, RZ, 0xc0, !PT ;  /* 0x000000ff00007812 */ /* 0x020fe200078ec0ff */
[----:B------:R-:W-:Y:S01]  /*a9f0*/  BSSY B1, `(.L_x_238) ;  /* 0x000000b000017945 */ /* 0x000fe20003800000 */
[----:B------:R-:W-:Y:S02]  /*aa00*/  ISETP.LT.OR P3, PT, R35, 0xc2, !P1 ;  /* 0x000000c22300780c */ /* 0x000fe40004f61670 */
[----:B------:R-:W-:-:S05]  /*aa10*/  F2FP.F16.E5M2.UNPACK_B R0, R0 ;  /* 0x00000000ff00723e */ /* 0x000fca00020004ff */
[----:B------:R-:W-:-:S05]  /*aa20*/  HADD2.F32 R0, -RZ, R0.H0_H0 ;  /* 0x20000000ff007230 */ /* 0x000fca0000004100 */
[----:B------:R-:W-:-:S04]  /*aa30*/  FMUL R0, R0, UR19 ;  /* 0x0000001300007c20 */ /* 0x000fc80008400000 */
[----:B--2---:R-:W-:-:S05]  /*aa40*/  FFMA R0, R2, UR20, R0 ;  /* 0x0000001402007c23 */ /* 0x004fca0008000000 */
[----:B0-----:R-:W-:Y:S02]  /*aa50*/  F2FP.SATFINITE.E5M2.F32.PACK_AB_MERGE_C R3, RZ, R0, RZ ;  /* 0x00000000ff03723e */ /* 0x001fe400048060ff */
[----:B------:R-:W-:-:S03]  /*aa60*/  PRMT R0, RZ, 0x7610, R0 ;  /* 0x00007610ff007816 */ /* 0x000fc60000000000 */
[----:B------:R0:W-:Y:S01]  /*aa70*/  @!P4 STG.E.U8 desc[UR16][R26.64+0xc0], R3 ;  /* 0x0000c0031a00c986 */ /* 0x0001e2000c101110 */
[----:B------:R-:W-:Y:S05]  /*aa80*/  @P3 BRA `(.L_x_239) ;  /* 0x0000000000043947 */ /* 0x000fea0003800000 */
[----:B------:R2:W5:Y:S02]  /*aa90*/  LDG.E.U8 R0, desc[UR16][R30.64+0xc1] ;  /* 0x0000c1101e007981 */ /* 0x000564000c1e1100 */
.L_x_239:
[----:B------:R-:W-:Y:S05]  /*aaa0*/  BSYNC B1 ;  /* 0x0000000000017941 */ /* 0x000fea0003800000 */
.L_x_238:
[----:B------:R-:W3:Y:S01]  /*aab0*/  LDL.LU R2, [R1+0x4] ;  /* 0x0000040001027983 */ /* 0x000ee20000300800 */
[----:B-----5:R-:W-:Y:S01]  /*aac0*/  LOP3.LUT R0, R0, 0xff, RZ, 0xc0, !PT ;  /* 0x000000ff00007812 */ /* 0x020fe200078ec0ff */
[----:B------:R-:W-:Y:S01]  /*aad0*/  BSSY B1, `(.L_x_240) ;  /* 0x000000b000017945 */ /* 0x000fe20003800000 */
[----:B------:R-:W-:Y:S02]  /*aae0*/  ISETP.LT.OR P4, PT, R35, 0xc9, !P0 ;  /* 0x000000c92300780c */ /* 0x000fe40004781670 */
[----:B------:R-:W-:-:S05]  /*aaf0*/  F2FP.F16.E5M2.UNPACK_B R0, R0 ;  /* 0x00000000ff00723e */ /* 0x000fca00020004ff */
[----:B------:R-:W-:-:S05]  /*ab00*/  HADD2.F32 R0, -RZ, R0.H0_H0 ;  /* 0x20000000ff007230 */ /* 0x000fca0000004100 */
[----:B------:R-:W-:-:S04]  /*ab10*/  FMUL R0, R0, UR19 ;  /* 0x0000001300007c20 */ /* 0x000fc80008400000 */
[----:B---3--:R-:W-:-:S05]  /*ab20*/  FFMA R0, R2, UR20, R0 ;  /* 0x0000001402007c23 */ /* 0x008fca0008000000 */
[----:B0-----:R-:W-:Y:S02]  /*ab30*/  F2FP.SATFINITE.E5M2.F32.PACK_AB_MERGE_C R3, RZ, R0, RZ ;  /* 0x00000000ff03723e */ /* 0x001fe400048060ff */
[----:B------:R-:W-:-:S03]  /*ab40*/  PRMT R0, RZ, 0x7610, R0 ;  /* 0x00007610ff007816 */ /* 0x000fc60000000000 */
[----:B------:R0:W-:Y:S01]  /*ab50*/  @!P3 STG.E.U8 desc[UR16][R26.64+0xc1], R3 ;  /* 0x0000c1031a00b986 */ /* 0x0001e2000c101110 */
[----:B------:R-:W-:Y:S05]  /*ab60*/  @P4 BRA `(.L_x_241) ;  /* 0x0000000000044947 */ /* 0x000fea0003800000 */
[----:B------:R3:W5:Y:S02]  /*ab70*/  LDG.E.U8 R0, desc[UR16][R28.64+0xc8] ;  /* 0x0000c8101c007981 */ /* 0x000764000c1e1100 */
.L_x_241:
[----:B------:R-:W-:Y:S05]  /*ab80*/  BSYNC B1 ;  /* 0x0000000000017941 */ /* 0x000fea0003800000 */
.L_x_240:
[----:B------:R-:W2:Y:S01]  /*ab90*/  LDL.LU R2, [R1+0x8] ;  /* 0x0000080001027983 */ /* 0x000ea20000300800 */
        /* <DEDUP_REMOVED lines=12> */
.L_x_243:
[----:B------:R-:W-:Y:S05]  /*ac60*/  BSYNC B1 ;  /* 0x0000000000017941 */ /* 0x000fea0003800000 */
.L_x_242:
        /* <DEDUP_REMOVED lines=13> */
.L_x_245:
[----:B------:R-:W-:Y:S05]  /*ad40*/  BSYNC B1 ;  /* 0x0000000000017941 */ /* 0x000fea0003800000 */
.L_x_244:
        /* <DEDUP_REMOVED lines=13> */
.L_x_247:
[----:B------:R-:W-:Y:S05]  /*ae20*/  BSYNC B1 ;  /* 0x0000000000017941 */ /* 0x000fea0003800000 */
.L_x_246:
        /* <DEDUP_REMOVED lines=13> */
.L_x_249:
[----:B------:R-:W-:Y:S05]  /*af00*/  BSYNC B1 ;  /* 0x0000000000017941 */ /* 0x000fea0003800000 */
.L_x_248:
        /* <DEDUP_REMOVED lines=13> */
.L_x_251:
[----:B------:R-:W-:Y:S05]  /*afe0*/  BSYNC B1 ;  /* 0x0000000000017941 */ /* 0x000fea0003800000 */
.L_x_250:
        /* <DEDUP_REMOVED lines=13> */
.L_x_253:
[----:B------:R-:W-:Y:S05]  /*b0c0*/  BSYNC B1 ;  /* 0x0000000000017941 */ /* 0x000fea0003800000 */
.L_x_252:
        /* <DEDUP_REMOVED lines=13> */
.L_x_255:
[----:B------:R-:W-:Y:S05]  /*b1a0*/  BSYNC B1 ;  /* 0x0000000000017941 */ /* 0x000fea0003800000 */
.L_x_254:
        /* <DEDUP_REMOVED lines=13> */
.L_x_257:
[----:B------:R-:W-:Y:S05]  /*b280*/  BSYNC B1 ;  /* 0x0000000000017941 */ /* 0x000fea0003800000 */
.L_x_256:
        /* <DEDUP_REMOVED lines=13> */
.L_x_259:
[----:B------:R-:W-:Y:S05]  /*b360*/  BSYNC B1 ;  /* 0x0000000000017941 */ /* 0x000fea0003800000 */
.L_x_258:
        /* <DEDUP_REMOVED lines=13> */
.L_x_261:
[----:B------:R-:W-:Y:S05]  /*b440*/  BSYNC B1 ;  /* 0x0000000000017941 */ /* 0x000fea0003800000 */
.L_x_260:
        /* <DEDUP_REMOVED lines=13> */
.L_x_263:
[----:B------:R-:W-:Y:S05]  /*b520*/  BSYNC B1 ;  /* 0x0000000000017941 */ /* 0x000fea0003800000 */
.L_x_262:
        /* <DEDUP_REMOVED lines=13> */
.L_x_265:
[----:B------:R-:W-:Y:S05]  /*b600*/  BSYNC B1 ;  /* 0x0000000000017941 */ /* 0x000fea0003800000 */
.L_x_264:
        /* <DEDUP_REMOVED lines=13> */
.L_x_267:
[----:B------:R-:W-:Y:S05]  /*b6e0*/  BSYNC B1 ;  /* 0x0000000000017941 */ /* 0x000fea0003800000 */
.L_x_266:
        /* <DEDUP_REMOVED lines=13> */
.L_x_269:
[----:B------:R-:W-:Y:S05]  /*b7c0*/  BSYNC B1 ;  /* 0x0000000000017941 */ /* 0x000fea0003800000 */
.L_x_268:
        /* <DEDUP_REMOVED lines=13> */
.L_x_271:
[----:B------:R-:W-:Y:S05]  /*b8a0*/  BSYNC B1 ;  /* 0x0000000000017941 */ /* 0x000fea0003800000 */
.L_x_270:
        /* <DEDUP_REMOVED lines=13> */
.L_x_273:
[----:B------:R-:W-:Y:S05]  /*b980*/  BSYNC B1 ;  /* 0x0000000000017941 */ /* 0x000fea0003800000 */
.L_x_272:
        /* <DEDUP_REMOVED lines=13> */
.L_x_275:
[----:B------:R-:W-:Y:S05]  /*ba60*/  BSYNC B1 ;  /* 0x0000000000017941 */ /* 0x000fea0003800000 */
.L_x_274:
        /* <DEDUP_REMOVED lines=13> */
.L_x_277:
[----:B------:R-:W-:Y:S05]  /*bb40*/  BSYNC B1 ;  /* 0x0000000000017941 */ /* 0x000fea0003800000 */
.L_x_276:
        /* <DEDUP_REMOVED lines=13> */
.L_x_279:
[----:B------:R-:W-:Y:S05]  /*bc20*/  BSYNC B1 ;  /* 0x0000000000017941 */ /* 0x000fea0003800000 */
.L_x_278:
        /* <DEDUP_REMOVED lines=13> */
.L_x_281:
[----:B------:R-:W-:Y:S05]  /*bd00*/  BSYNC B1 ;  /* 0x0000000000017941 */ /* 0x000fea0003800000 */
.L_x_280:
        /* <DEDUP_REMOVED lines=13> */
.L_x_283:
[----:B------:R-:W-:Y:S05]  /*bde0*/  BSYNC B1 ;  /* 0x0000000000017941 */ /* 0x000fea0003800000 */
.L_x_282:
        /* <DEDUP_REMOVED lines=13> */
.L_x_285:
[----:B------:R-:W-:Y:S05]  /*bec0*/  BSYNC B1 ;  /* 0x0000000000017941 */ /* 0x000fea0003800000 */
.L_x_284:
        /* <DEDUP_REMOVED lines=13> */
.L_x_287:
[----:B------:R-:W-:Y:S05]  /*bfa0*/  BSYNC B1 ;  /* 0x0000000000017941 */ /* 0x000fea0003800000 */
.L_x_286:
        /* <DEDUP_REMOVED lines=13> */
.L_x_289:
[----:B------:R-:W-:Y:S05]  /*c080*/  BSYNC B1 ;  /* 0x0000000000017941 */ /* 0x000fea0003800000 */
.L_x_288:
        /* <DEDUP_REMOVED lines=13> */
.L_x_291:
[----:B------:R-:W-:Y:S05]  /*c160*/  BSYNC B1 ;  /* 0x0000000000017941 */ /* 0x000fea0003800000 */
.L_x_290:
        /* <DEDUP_REMOVED lines=13> */
.L_x_293:
[----:B------:R-:W-:Y:S05]  /*c240*/  BSYNC B1 ;  /* 0x0000000000017941 */ /* 0x000fea0003800000 */
.L_x_292:
        /* <DEDUP_REMOVED lines=13> */
.L_x_295:
[----:B------:R-:W-:Y:S05]  /*c320*/  BSYNC B1 ;  /* 0x0000000000017941 */ /* 0x000fea0003800000 */
.L_x_294:
[----:B------:R-:W-:Y:S05]  /*c330*/  @P1 BRA `(.L_x_296) ;  /* 0x0000002000a41947 */ /* 0x000fea0003800000 */
[----:B------:R-:W2:Y:S01]  /*c340*/  LDL.LU R2, [R1+0x74] ;  /* 0x0000740001027983 */ /* 0x000ea20000300800 */
[----:B-----5:R-:W-:-:S04]  /*c350*/  LOP3.LUT R0, R0, 0xff, RZ, 0xc0, !PT ;  /* 0x000000ff00007812 */ /* 0x020fc800078ec0ff */
[----:B------:R-:W-:-:S05]  /*c360*/  F2FP.F16.E5M2.UNPACK_B R0, R0 ;  /* 0x00000000ff00723e */ /* 0x000fca00020004ff */
[----:B------:R-:W-:-:S05]  /*c370*/  HADD2.F32 R0, -RZ, R0.H0_H0 ;  /* 0x20000000ff007230 */ /* 0x000fca0000004100 */
[----:B------:R-:W-:-:S04]  /*c380*/  FMUL R0, R0, UR19 ;  /* 0x0000001300007c20 */ /* 0x000fc80008400000 */
[----:B--2---:R-:W-:-:S05]  /*c390*/  FFMA R0, R2, UR20, R0 ;  /* 0x0000001402007c23 */ /* 0x004fca0008000000 */
[----:B0-----:R-:W-:-:S05]  /*c3a0*/  F2FP.SATFINITE.E5M2.F32.PACK_AB_MERGE_C R3, RZ, R0, RZ ;  /* 0x00000000ff03723e */ /* 0x001fca00048060ff */
[----:B------:R0:W-:Y:S01]  /*c3b0*/  STG.E.U8 desc[UR16][R26.64+0xf9], R3 ;  /* 0x0000f9031a007986 */ /* 0x0001e2000c101110 */
[----:B------:R-:W-:Y:S05]  /*c3c0*/  BRA `(.L_x_296) ;  /* 0x0000002000807947 */ /* 0x000fea0003800000 */
.L_x_39:
[----:B------:R-:W-:Y:S01]  /*c3d0*/  ISETP.GE.AND P1, PT, R38, 0x1, PT ;  /* 0x000000012600780c */ /* 0x000fe20003f26270 */
[----:B------:R-:W-:Y:S01]  /*c3e0*/  FMUL R226, R226, UR20 ;  /* 0x00000014e2e27c20 */ /* 0x000fe20008400000 */
[----:B------:R-:W2:Y:S01]  /*c3f0*/  LDL.LU R227, [R1+0x10] ;  /* 0x0000100001e37983 */ /* 0x000ea20000300800 */
[----:B------:R-:W-:Y:S01]  /*c400*/  ISETP.GE.AND P0, PT, R38, 0x9, PT ;  /* 0x000000092600780c */ /* 0x000fe20003f06270 */
[----:B------:R-:W-:Y:S01]  /*c410*/  FMUL R225, R225, UR20 ;  /* 0x00000014e1e17c20 */ /* 0x000fe20008400000 */
[C---:B------:R-:W-:Y:S02]  /*c420*/  ISETP.LT.OR P4, PT, R35.reuse, 0x1, !P1 ;  /* 0x000000012300780c */ /* 0x040fe40004f81670 */
[C---:B------:R-:W-:Y:S02]  /*c430*/  ISETP.LT.OR P5, PT, R35.reuse, 0x2, !P1 ;  /* 0x000000022300780c */ /* 0x040fe40004fa1670 */
[----:B------:R-:W-:Y:S02]  /*c440*/  F2FP.SATFINITE.E5M2.F32.PACK_AB_MERGE_C R29, RZ, R226, RZ ;  /* 0x000000e2ff1d723e */ /* 0x000fe400048060ff */
[C---:B------:R-:W-:Y:S01]  /*c450*/  ISETP.LT.OR P3, PT, R35.reuse, 0x1, !P0 ;  /* 0x000000012300780c */ /* 0x040fe20004761670 */
[----:B------:R-:W-:Y:S01]  /*c460*/  FMUL R224, R224, UR20 ;  /* 0x00000014e0e07c20 */ /* 0x000fe20008400000 */
[----:B------:R-:W-:Y:S01]  /*c470*/  ISETP.LT.OR P6, PT, R35, 0xa, !P1 ;  /* 0x0000000a2300780c */ /* 0x000fe20004fc1670 */
[----:B------:R-:W-:Y:S01]  /*c480*/  FMUL R223, R223, UR20 ;  /* 0x00000014dfdf7c20 */ /* 0x000fe20008400000 */
[----:B------:R-:W-:Y:S01]  /*c490*/  F2FP.SATFINITE.E5M2.F32.PACK_AB_MERGE_C R225, RZ, R225, RZ ;  /* 0x000000e1ffe1723e */ /* 0x000fe200048060ff */
[----:B------:R-:W-:Y:S01]  /*c4a0*/  FMUL R221, R221, UR20 ;  /* 0x00000014dddd7c20 */ /* 0x000fe20008400000 */
[----:B------:R-:W-:Y:S01]  /*c4b0*/  FMUL R222, R222, UR20 ;  /* 0x00000014dede7c20 */ /* 0x000fe20008400000 */
[----:B------:R0:W-:Y:S01]  /*c4c0*/  @!P4 STG.E.U8 desc[UR16][R24.64], R29 ;  /* 0x0000001d1800c986 */ /* 0x0001e2000c101110 */
[----:B------:R-:W-:-:S02]  /*c4d0*/  ISETP.LT.OR P4, PT, R35, 0x2, !P0 ;  /* 0x000000022300780c */ /* 0x000fc40004781670 */
[----:B------:R-:W-:Y:S01]  /*c4e0*/  F2FP.SATFINITE.E5M2.F32.PACK_AB_MERGE_C R31, RZ, R224, RZ ;  /* 0x000000e0ff1f723e */ /* 0x000fe200048060ff */
[----:B------:R3:W-:Y:S01]  /*c4f0*/  @!P5 STG.E.U8 desc[UR16][R24.64+0x1], R225 ;  /* 0x000001e11800d986 */ /* 0x0007e2000c101110 */
[C---:B------:R-:W-:Y:S02]  /*c500*/  ISETP.LT.OR P5, PT, R35.reuse, 0x9, !P1 ;  /* 0x000000092300780c */ /* 0x040fe40004fa1670 */
[----:B------:R-:W-:Y:S01]  /*c510*/  F2FP.SATFINITE.E5M2.F32.PACK_AB_MERGE_C R223, RZ, R223, RZ ;  /* 0x000000dfffdf723e */ /* 0x000fe200048060ff */
[----:B------:R-:W-:Y:S01]  /*c520*/  FMUL R220, R220, UR20 ;  /* 0x00000014dcdc7c20 */ /* 0x000fe20008400000 */
[----:B------:R-:W-:Y:S01]  /*c530*/  F2FP.SATFINITE.E5M2.F32.PACK_AB_MERGE_C R221, RZ, R221, RZ ;  /* 0x000000ddffdd723e */ /* 0x000fe200048060ff */
[----:B------:R-:W-:Y:S01]  /*c540*/  @!P3 STG.E.U8 desc[UR16][R26.64], R31 ;  /* 0x0000001f1a00b986 */ /* 0x000fe2000c101110 */
[----:B------:R-:W-:-:S03]  /*c550*/  ISETP.LT.OR P3, PT, R35, 0x9, !P0 ;  /* 0x000000092300780c */ /* 0x000fc60004761670 */
[----:B------:R-:W-:Y:S01]  /*c560*/  @!P4 STG.E.U8 desc[UR16][R26.64+0x1], R223 ;  /* 0x000001df1a00c986 */ /* 0x000fe2000c101110 */
[----:B------:R-:W-:-:S03]  /*c570*/  ISETP.LT.OR P4, PT, R35, 0xa, !P0 ;  /* 0x0000000a2300780c */ /* 0x000fc60004781670 */
[----:B------:R-:W-:Y:S01]  /*c580*/  @!P6 STG.E.U8 desc[UR16][R24.64+0x9], R221 ;  /* 0x000009dd1800e986 */ /* 0x000fe2000c101110 */
[----:B------:R-:W-:Y:S01]  /*c590*/  ISETP.LT.OR P6, PT, R35, 0x12, !P1 ;  /* 0x000000122300780c */ /* 0x000fe20004fc1670 */
[----:B------:R-:W-:Y:S01]  /*c5a0*/  FMUL R219, R219, UR20 ;  /* 0x00000014dbdb7c20 */ /* 0x000fe20008400000 */
[----:B0-----:R-:W-:Y:S01]  /*c5b0*/  F2FP.SATFINITE.E5M2.F32.PACK_AB_MERGE_C R29, RZ, R222, RZ ;  /* 0x000000deff1d723e */ /* 0x001fe200048060ff */
[----:B------:R-:W-:Y:S01]  /*c5c0*/  FMUL R217, R217, UR20 ;  /* 0x00000014d9d97c20 */ /* 0x000fe20008400000 */
[----:B------:R-:W4:Y:S01]  /*c5d0*/  LDL.LU R226, [R1+0xc] ;  /* 0x00000c0001e27983 */ /* 0x000f220000300800 */
[----:B------:R-:W-:Y:S02]  /*c5e0*/  F2FP.SATFINITE.E5M2.F32.PACK_AB_MERGE_C R33, RZ, R220, RZ ;  /* 0x000000dcff21723e */ /* 0x000fe400048060ff */
[----:B------:R-:W-:Y:S01]  /*c5f0*/  F2FP.SATFINITE.E5M2.F32.PACK_AB_MERGE_C R219, RZ, R219, RZ ;  /* 0x000000dbffdb723e */ /* 0x000fe200048060ff */
[----:B------:R0:W-:Y:S01]  /*c600*/  @!P5 STG.E.U8 desc[UR16][R24.64+0x8], R29 ;  /* 0x0000081d1800d986 */ /* 0x0001e2000c101110 */
[----:B------:R-:W-:-:S02]  /*c610*/  ISETP.LT.OR P5, PT, R35, 0x11, !P1 ;  /* 0x000000112300780c */ /* 0x000fc40004fa1670 */
[----:B------:R-:W-:Y:S01]  /*c620*/  F2FP.SATFINITE.E5M2.F32.PACK_AB_MERGE_C R217, RZ, R217, RZ ;  /* 0x000000d9ffd9723e */ /* 0x000fe200048060ff */
[----:B---3--:R-:W3:Y:S01]  /*c630*/  LDL.LU R225, [R1+0x8] ;  /* 0x0000080001e17983 */ /* 0x008ee20000300800 */
[----:B------:R-:W-:-:S03]  /*c640*/  FMUL R218, R218, UR20 ;  /* 0x00000014dada7c20 */ /* 0x000fc60008400000 */
[----:B------:R-:W4:Y:S04]  /*c650*/  LDL.LU R224, [R1+0x4] ;  /* 0x0000040001e07983 */ /* 0x000f280000300800 */
[----:B------:R-:W3:Y:S01]  /*c660*/  LDL.LU R222, [R1] ;  /* 0x0000000001de7983 */ /* 0x000ee20000300800 */
[----:B0-----:R-:W-:Y:S01]  /*c670*/  F2FP.SATFINITE.E5M2.F32.PACK_AB_MERGE_C R29, RZ, R218, RZ ;  /* 0x000000daff1d723e */ /* 0x001fe200048060ff */
[----:B------:R-:W-:Y:S01]  /*c680*/  FMUL R216, R216, UR20 ;  /* 0x00000014d8d87c20 */ /* 0x000fe20008400000 */
[----:B------:R-:W-:Y:S01]  /*c690*/  FMUL R215, R215, UR20 ;  /* 0x00000014d7d77c20 */ /* 0x000fe20008400000 */
[----:B------:R0:W-:Y:S01]  /*c6a0*/  @!P3 STG.E.U8 desc[UR16][R26.64+0x8], R33 ;  /* 0x000008211a00b986 */ /* 0x0001e2000c101110 */
[----:B------:R-:W-:Y:S01]  /*c6b0*/  ISETP.LT.OR P3, PT, R35, 0x11, !P0 ;  /* 0x000000112300780c */ /* 0x000fe20004761670 */
[----:B------:R-:W-:Y:S01]  /*c6c0*/  FMUL R213, R213, UR20 ;  /* 0x00000014d5d57c20 */ /* 0x000fe20008400000 */
[----:B------:R-:W-:Y:S01]  /*c6d0*/  F2FP.SATFINITE.E5M2.F32.PACK_AB_MERGE_C R31, RZ, R216, RZ ;  /* 0x000000d8ff1f723e */ /* 0x000fe200048060ff */
[----:B------:R-:W-:Y:S01]  /*c6e0*/  @!P4 STG.E.U8 desc[UR16][R26.64+0x9], R219 ;  /* 0x000009db1a00c986 */ /* 0x000fe2000c101110 */
[C---:B------:R-:W-:Y:S01]  /*c6f0*/  ISETP.LT.OR P4, PT, R35.reuse, 0x12, !P0 ;  /* 0x000000122300780c */ /* 0x040fe20004781670 */
[----:B------:R-:W-:Y:S01]  /*c700*/  FMUL R214, R214, UR20 ;  /* 0x00000014d6d67c20 */ /* 0x000fe20008400000 */
[----:B------:R-:W-:Y:S01]  /*c710*/  F2FP.SATFINITE.E5M2.F32.PACK_AB_MERGE_C R215, RZ, R215, RZ ;  /* 0x000000d7ffd7723e */ /* 0x000fe200048060ff */
[----:B------:R-:W-:Y:S01]  /*c720*/  @!P6 STG.E.U8 desc[UR16][R24.64+0x11], R217 ;  /* 0x000011d91800e986 */ /* 0x000fe2000c101110 */
[C---:B------:R-:W-:Y:S01]  /*c730*/  ISETP.LT.OR P6, PT, R35.reuse, 0x1a, !P1 ;  /* 0x0000001a2300780c */ /* 0x040fe20004fc1670 */
[----:B------:R-:W-:Y:S01]  /*c740*/  FMUL R212, R212, UR20 ;  /* 0x00000014d4d47c20 */ /* 0x000fe20008400000 */
[----:B------:R-:W-:Y:S01]  /*c750*/  F2FP.SATFINITE.E5M2.F32.PACK_AB_MERGE_C R213, RZ, R213, RZ ;  /* 0x000000d5ffd5723e */ /* 0x000fe200048060ff */
[----:B------:R1:W-:Y:S01]  /*c760*/  @!P5 STG.E.U8 desc[UR16][R24.64+0x10], R29 ;  /* 0x0000101d1800d986 */ /* 0x0003e2000c101110 */
[----:B------:R-:W-:Y:S01]  /*c770*/  ISETP.LT.OR P5, PT, R35, 0x19, !P1 ;  /* 0x000000192300780c */ /* 0x000fe20004fa1670 */
[----:B------:R-:W-:Y:S01]  /*c780*/  FMUL R211, R211, UR20 ;  /* 0x00000014d3d37c20 */ /* 0x000fe20008400000 */
[----:B------:R-:W-:Y:S01]  /*c790*/  FMUL R209, R209, UR20 ;  /* 0x00000014d1d17c20 */ /* 0x000fe20008400000 */
[----:B------:R1:W-:Y:S01]  /*c7a0*/  @!P3 STG.E.U8 desc[UR16][R26.64+0x10], R31 ;  /* 0x0000101f1a00b986 */ /* 0x0003e2000c101110 */
[C---:B------:R-:W-:Y:S01]  /*c7b0*/  ISETP.LT.OR P3, PT, R35.reuse, 0x19, !P0 ;  /* 0x000000192300780c */ /* 0x040fe20004761670 */
[----:B------:R-:W-:Y:S01]  /*c7c0*/  FMUL R210, R210, UR20 ;  /* 0x00000014d2d27c20 */ /* 0x000fe20008400000 */
[----:B0-----:R-:W-:Y:S01]  /*c7d0*/  F2FP.SATFINITE.E5M2.F32.PACK_AB_MERGE_C R33, RZ, R212, RZ ;  /* 0x000000d4ff21723e */ /* 0x001fe200048060ff */
[----:B------:R-:W-:Y:S01]  /*c7e0*/  @!P4 STG.E.U8 desc[UR16][R26.64+0x11], R215 ;  /* 0x000011d71a00c986 */ /* 0x000fe2000c101110 */
[C---:B------:R-:W-:Y:S01]  /*c7f0*/  ISETP.LT.OR P4, PT, R35.reuse, 0x1a, !P0 ;  /* 0x0000001a2300780c */ /* 0x040fe20004781670 */
[----:B------:R-:W-:Y:S01]  /*c800*/  FMUL R208, R208, UR20 ;  /* 0x00000014d0d07c20 */ /* 0x000fe20008400000 */
[----:B------:R-:W-:Y:S01]  /*c810*/  F2FP.SATFINITE.E5M2.F32.PACK_AB_MERGE_C R211, RZ, R211, RZ ;  /* 0x000000d3ffd3723e */ /* 0x000fe200048060ff */
[----:B------:R-:W-:Y:S01]  /*c820*/  @!P6 STG.E.U8 desc[UR16][R24.64+0x19], R213 ;  /* 0x000019d51800e986 */ /* 0x000fe2000c101110 */
[----:B------:R-:W-:Y:S01]  /*c830*/  ISETP.LT.OR P6, PT, R35, 0x22, !P1 ;  /* 0x000000222300780c */ /* 0x000fe20004fc1670 */
[----:B------:R-:W-:Y:S01]  /*c840*/  FMUL R207, R207, UR20 ;  /* 0x00000014cfcf7c20 */ /* 0x000fe20008400000 */
[----:B-1----:R-:W-:Y:S01]  /*c850*/  F2FP.SATFINITE.E5M2.F32.PACK_AB_MERGE_C R29, RZ, R214, RZ ;  /* 0x000000d6ff1d723e */ /* 0x002fe200048060ff */
[----:B------:R-:W-:Y:S01]  /*c860*/  FMUL R205, R205, UR20 ;  /* 0x00000014cdcd7c20 */ /* 0x000fe20008400000 */
[----:B------:R-:W-:Y:S01]  /*c870*/  F2FP.SATFINITE.E5M2.F32.PACK_AB_MERGE_C R209, RZ, R209, RZ ;  /* 0x000000d1ffd1723e */ /* 0x000fe200048060ff */
[----:B------:R-:W-:Y:S01]  /*c880*/  FMUL R206, R206, UR20 ;  /* 0x00000014cece7c20 */ /* 0x000fe20008400000 */
[----:B------:R-:W-:Y:S01]  /*c890*/  F2FP.SATFINITE.E5M2.F32.PACK_AB_MERGE_C R31, RZ, R208, RZ ;  /* 0x000000d0ff1f723e */ /* 0x000fe200048060ff */
[----:B------:R0:W-:Y:S01]  /*c8a0*/  @!P5 STG.E.U8 desc[UR16][R24.64+0x18], R29 ;  /* 0x0000181d1800d986 */ /* 0x0001e2000c101110 */
[C---:B------:R-:W-:Y:S01]  /*c8b0*/  ISETP.LT.OR P5, PT, R35.reuse, 0x21, !P1 ;  /* 0x000000212300780c */ /* 0x040fe20004fa1670 */
[----:B------:R-:W-:Y:S01]  /*c8c0*/  FMUL R204, R204, UR20 ;  /* 0x00000014cccc7c20 */ /* 0x000fe20008400000 */
[----:B------:R-:W-:Y:S01]  /*c8d0*/  F2FP.SATFINITE.E5M2.F32.PACK_AB_MERGE_C R207, RZ, R207, RZ ;  /* 0x000000cfffcf723e */ /* 0x000fe200048060ff */
[----:B------:R1:W-:Y:S01]  /*c8e0*/  @!P3 STG.E.U8 desc[UR16][R26.64+0x18], R33 ;  /* 0x000018211a00b986 */ /* 0x0003e2000c101110 */
[----:B------:R-:W-:Y:S01]  /*c8f0*/  ISETP.LT.OR P3, PT, R35, 0x21, !P0 ;  /* 0x000000212300780c */ /* 0x000fe20004761670 */
[----:B------:R-:W-:Y:S01]  /*c900*/  FMUL R203, R203, UR20 ;  /* 0x00000014cbcb7c20 */ /* 0x000fe20008400000 */
[----:B------:R-:W-:Y:S01]  /*c910*/  F2FP.SATFINITE.E5M2.F32.PACK_AB_MERGE_C R205, RZ, R205, RZ ;  /* 0x000000cdffcd723e */ /* 0x000fe200048060ff */
[----:B------:R-:W-:Y:S01]  /*c920*/  @!P4 STG.E.U8 desc[UR16][R26.64+0x19], R211 ;  /* 0x000019d31a00c986 */ /* 0x000fe2000c101110 */
[----:B------:R-:W-:Y:S01]  /*c930*/  ISETP.LT.OR P4, PT, R35, 0x22, !P0 ;  /* 0x000000222300780c */ /* 0x000fe20004781670 */
[----:B------:R-:W-:Y:S01]  /*c940*/  FMUL R201, R201, UR20 ;  /* 0x00000014c9c97c20 */ /* 0x000fe20008400000 */
[----:B------:R-:W-:Y:S01]  /*c950*/  F2FP.SATFINITE.E5M2.F32.PACK_AB_MERGE_C R203, RZ, R203, RZ ;  /* 0x000000cbffcb723e */ /* 0x000fe200048060ff */
[----:B------:R-:W-:Y:S01]  /*c960*/  @!P6 STG.E.U8 desc[UR16][R24.64+0x21], R209 ;  /* 0x000021d11800e986 */ /* 0x000fe2000c101110 */
[----:B------:R-:W-:Y:S01]  /*c970*/  ISETP.LT.OR P6, PT, R35, 0x2a, !P1 ;  /* 0x0000002a2300780c */ /* 0x000fe20004fc1670 */
[----:B------:R-:W-:Y:S01]  /*c980*/  FMUL R202, R202, UR20 ;  /* 0x00000014caca7c20 */ /* 0x000fe20008400000 */
[----:B0-----:R-:W-:Y:S01]  /*c990*/  F2FP.SATFINITE.E5M2.F32.PACK_AB_MERGE_C R29, RZ, R210, RZ ;  /* 0x000000d2ff1d723e */ /* 0x001fe200048060ff */
[----:B------:R-:W-:Y:S01]  /*c9a0*/  FMUL R200, R200, UR20 ;  /* 0x00000014c8c87c20 */ /* 0x000fe20008400000 */
[----:B-1----:R-:W-:Y:S01]  /*c9b0*/  F2FP.SATFINITE.E5M2.F32.PACK_AB_MERGE_C R33, RZ, R204, RZ ;  /* 0x000000ccff21723e */ /* 0x002fe200048060ff */
[----:B------:R-:W-:Y:S01]  /*c9c0*/  FMUL R199, R199, UR20 ;  /* 0x00000014c7c77c20 */ /* 0x000fe20008400000 */
[----:B------:R-:W-:Y:S01]  /*c9d0*/  F2FP.SATFINITE.E5M2.F32.PACK_AB_MERGE_C R201, RZ, R201, RZ ;  /* 0x000000c9ffc9723e */ /* 0x000fe200048060ff */
[----:B------:R0:W-:Y:S01]  /*c9e0*/  @!P5 STG.E.U8 desc[UR16][R24.64+0x20], R29 ;  /* 0x0000201d1800d986 */ /* 0x0001e2000c101110 */
[----:B------:R-:W-:Y:S01]  /*c9f0*/  ISETP.LT.OR P5, PT, R35, 0x29, !P1 ;  /* 0x000000292300780c */ /* 0x000fe20004fa1670 */
[----:B------:R-:W-:Y:S01]  /*ca00*/  FMUL R197, R197, UR20 ;  /* 0x00000014c5c57c20 */ /* 0x000fe20008400000 */
[----:B------:R-:W-:Y:S01]  /*ca10*/  F2FP.SATFINITE.E5M2.F32.PACK_AB_MERGE_C R199, RZ, R199, RZ ;  /* 0x000000c7ffc7723e */ /* 0x000fe200048060ff */
[----:B------:R1:W-:Y:S01]  /*ca20*/  @!P3 STG.E.U8 desc[UR16][R26.64+0x20], R31 ;  /* 0x0000201f1a00b986 */ /* 0x0003e2000c101110 */
[C---:B------:R-:W-:Y:S01]  /*ca30*/  ISETP.LT.OR P3, PT, R35.reuse, 0x29, !P0 ;  /* 0x000000292300780c */ /* 0x040fe20004761670 */
[----:B------:R-:W-:Y:S01]  /*ca40*/  FMUL R198, R198, UR20 ;  /* 0x00000014c6c67c20 */ /* 0x000fe20008400000 */
[----:B------:R-:W-:Y:S01]  /*ca50*/  F2FP.SATFINITE.E5M2.F32.PACK_AB_MERGE_C R197, RZ, R197, RZ ;  /* 0x000000c5ffc5723e */ /* 0x000fe200048060ff */
[----:B------:R-:W-:Y:S01]  /*ca60*/  @!P4 STG.E.U8 desc[UR16][R26.64+0x21], R207 ;  /* 0x000021cf1a00c986 */ /* 0x000fe2000c101110 */
[----:B------:R-:W-:Y:S01]  /*ca70*/  ISETP.LT.OR P4, PT, R35, 0x2a, !P0 ;  /* 0x0000002a2300780c */ /* 0x000fe20004781670 */
[----:B------:R-:W-:Y:S01]  /*ca80*/  FMUL R196, R196, UR20 ;  /* 0x00000014c4c47c20 */ /* 0x000fe20008400000 */
[----:B------:R-:W-:Y:S01]  /*ca90*/  FMUL R195, R195, UR20 ;  /* 0x00000014c3c37c20 */ /* 0x000fe20008400000 */
        /* <DEDUP_REMOVED lines=27> */
[----:B------:R-:W-:Y:S01]  /*cc50*/  FMUL R186, R186, UR20 ;  /* 0x00000014baba7c20 */ /* 0x000fe20008400000 */
        /* <DEDUP_REMOVED lines=156> */
[----:B-----5:R-:W-:Y:S01]  /*d620*/  FMUL R0, R0, UR20 ;  /* 0x0000001400007c20 */ /* 0x020fe20008400000 */
[----:B-1----:R-:W-:Y:S01]  /*d630*/  F2FP.SATFINITE.E5M2.F32.PACK_AB_MERGE_C R33, RZ, R164, RZ ;  /* 0x000000a4ff21723e */ /* 0x002fe200048060ff */
        /* <DEDUP_REMOVED lines=9> */
[----:B------:R-:W-:Y:S01]  /*d6d0*/  FMUL R4, R4, UR20 ;  /* 0x0000001404047c20 */ /* 0x000fe20008400000 */
[----:B------:R-:W-:Y:S01]  /*d6e0*/  @!P4 STG.E.U8 desc[UR16][R26.64+0x71], R167 ;  /* 0x000071a71a00c986 */ /* 0x000fe2000c101110 */
[----:B------:R-:W-:-:S03]  /*d6f0*/  ISETP.LT.OR P4, PT, R35, 0x7a, !P0 ;  /* 0x0000007a2300780c */ /* 0x000fc60004781670 */
[----:B------:R-:W-:Y:S01]  /*d700*/  @!P6 STG.E.U8 desc[UR16][R24.64+0x79], R165 ;  /* 0x000079a51800e986 */ /* 0x000fe2000c101110 */
[----:B------:R-:W-:Y:S02]  /*d710*/  ISETP.LT.OR P6, PT, R35, 0x82, !P1 ;  /* 0x000000822300780c */ /* 0x000fe40004fc1670 */
[----:B0-----:R-:W-:Y:S01]  /*d720*/  F2FP.SATFINITE.E5M2.F32.PACK_AB_MERGE_C R29, RZ, R166, RZ ;  /* 0x000000a6ff1d723e */ /* 0x001fe200048060ff */
[----:B------:R-:W4:Y:S01]  /*d730*/  LDL.LU R220, [R1+0x14] ;  /* 0x0000140001dc7983 */ /* 0x000f220000300800 */
[----:B-1----:R-:W-:-:S03]  /*d740*/  F2FP.SATFINITE.E5M2.F32.PACK_AB_MERGE_C R31, RZ, R160, RZ ;  /* 0x000000a0ff1f723e */ /* 0x002fc600048060ff */
[----:B------:R0:W-:Y:S01]  /*d750*/  @!P5 STG.E.U8 desc[UR16][R24.64+0x78], R29 ;  /* 0x0000781d1800d986 */ /* 0x0001e2000c101110 */
[----:B------:R-:W-:-:S03]  /*d760*/  ISETP.LT.OR P5, PT, R35, 0x81, !P1 ;  /* 0x000000812300780c */ /* 0x000fc60004fa1670 */
[----:B------:R1:W-:Y:S01]  /*d770*/  @!P3 STG.E.U8 desc[UR16][R26.64+0x78], R33 ;  /* 0x000078211a00b986 */ /* 0x0003e2000c101110 */
[----:B------:R-:W-:-:S03]  /*d780*/  ISETP.LT.OR P3, PT, R35, 0x81, !P0 ;  /* 0x000000812300780c */ /* 0x000fc60004761670 */
        /* <DEDUP_REMOVED lines=26> */
[----:B0-----:R-:W-:Y:S02]  /*d930*/  F2FP.SATFINITE.E5M2.F32.PACK_AB_MERGE_C R29, RZ, R154, RZ ;  /* 0x0000009aff1d723e */ /* 0x001fe400048060ff */
[----:B-1----:R-:W-:-:S03]  /*d940*/  F2FP.SATFINITE.E5M2.F32.PACK_AB_MERGE_C R33, RZ, R20, RZ ;  /* 0x00000014ff21723e */ /* 0x002fc600048060ff */
[----:B------:R0:W-:Y:S01]  /*d950*/  @!P5 STG.E.U8 desc[UR16][R24.64+0x90], R29 ;  /* 0x0000901d1800d986 */ /* 0x0001e2000c101110 */
[----:B------:R-:W-:-:S03]  /*d960*/  ISETP.LT.OR P5, PT, R35, 0x99, !P1 ;  /* 0x000000992300780c */ /* 0x000fc60004fa1670 */
[----:B------:R-:W-:Y:S01]  /*d970*/  @!P3 STG.E.U8 desc[UR16][R26.64+0x90], R31 ;  /* 0x0000901f1a00b986 */ /* 0x000fe2000c101110 */
[----:B------:R-:W-:-:S03]  /*d980*/  ISETP.LT.OR P3, PT, R35, 0x99, !P0 ;  /* 0x000000992300780c */ /* 0x000fc60004761670 */
[----:B------:R1:W-:Y:S01]  /*d990*/  @!P4 STG.E.U8 desc[UR16][R26.64+0x91], R23 ;  /* 0x000091171a00c986 */ /* 0x0003e2000c101110 */
[----:B------:R-:W-:-:S03]  /*d9a0*/  ISETP.LT.OR P4, PT, R35, 0x9a, !P0 ;  /* 0x0000009a2300780c */ /* 0x000fc60004781670 */
[----:B------:R2:W-:Y:S01]  /*d9b0*/  @!P6 STG.E.U8 desc[UR16][R24.64+0x99], R21 ;  /* 0x000099151800e986 */ /* 0x0005e2000c101110 */
[----:B------:R-:W-:Y:S02]  /*d9c0*/  ISETP.LT.OR P6, PT, R35, 0xa2, !P1 ;  /* 0x000000a22300780c */ /* 0x000fe40004fc1670 */
[----:B0-----:R-:W-:-:S05]  /*d9d0*/  F2FP.SATFINITE.E5M2.F32.PACK_AB_MERGE_C R29, RZ, R22, RZ ;  /* 0x00000016ff1d723e */ /* 0x001fca00048060ff */
[----:B------:R-:W-:Y:S01]  /*d9e0*/  @!P5 STG.E.U8 desc[UR16][R24.64+0x98], R29 ;  /* 0x0000981d1800d986 */ /* 0x000fe2000c101110 */
[C---:B------:R-:W-:Y:S02]  /*d9f0*/  ISETP.LT.OR P5, PT, R35.reuse, 0xa1, !P1 ;  /* 0x000000a12300780c */ /* 0x040fe40004fa1670 */
[----:B-1----:R-:W-:Y:S01]  /*da00*/  F2FP.SATFINITE.E5M2.F32.PACK_AB_MERGE_C R23, RZ, R18, RZ ;  /* 0x00000012ff17723e */ /* 0x002fe200048060ff */
[----:B------:R-:W-:Y:S01]  /*da10*/  @!P3 STG.E.U8 desc[UR16][R26.64+0x98], R33 ;  /* 0x000098211a00b986 */ /* 0x000fe2000c101110 */
[C---:B------:R-:W-:Y:S02]  /*da20*/  ISETP.LT.OR P3, PT, R35.reuse, 0xa1, !P0 ;  /* 0x000000a12300780c */ /* 0x040fe40004761670 */
[----:B--2---:R-:W-:Y:S01]  /*da30*/  F2FP.SATFINITE.E5M2.F32.PACK_AB_MERGE_C R21, RZ, R16, RZ ;  /* 0x00000010ff15723e */ /* 0x004fe200048060ff */
[----:B------:R0:W-:Y:S01]  /*da40*/  @!P4 STG.E.U8 desc[UR16][R26.64+0x99], R19 ;  /* 0x000099131a00c986 */ /* 0x0001e2000c101110 */
[----:B------:R-:W-:-:S03]  /*da50*/  ISETP.LT.OR P4, PT, R35, 0xa2, !P0 ;  /* 0x000000a22300780c */ /* 0x000fc60004781670 */
[----:B------:R1:W-:Y:S01]  /*da60*/  @!P6 STG.E.U8 desc[UR16][R24.64+0xa1], R17 ;  /* 0x0000a1111800e986 */ /* 0x0003e2000c101110 */
[----:B------:R-:W-:-:S03]  /*da70*/  ISETP.LT.OR P6, PT, R35, 0xaa, !P1 ;  /* 0x000000aa2300780c */ /* 0x000fc60004fc1670 */
[----:B------:R-:W-:Y:S01]  /*da80*/  @!P5 STG.E.U8 desc[UR16][R24.64+0xa0], R23 ;  /* 0x0000a0171800d986 */ /* 0x000fe2000c101110 */
[----:B------:R-:W-:-:S03]  /*da90*/  ISETP.LT.OR P5, PT, R35, 0xa9, !P1 ;  /* 0x000000a92300780c */ /* 0x000fc60004fa1670 */
[----:B------:R-:W-:Y:S01]  /*daa0*/  @!P3 STG.E.U8 desc[UR16][R26.64+0xa0], R21 ;  /* 0x0000a0151a00b986 */ /* 0x000fe2000c101110 */
[C---:B------:R-:W-:Y:S02]  /*dab0*/  ISETP.LT.OR P3, PT, R35.reuse, 0xa9, !P0 ;  /* 0x000000a92300780c */ /* 0x040fe40004761670 */
[----:B0-----:R-:W-:Y:S01]  /*dac0*/  F2FP.SATFINITE.E5M2.F32.PACK_AB_MERGE_C R19, RZ, R14, RZ ;  /* 0x0000000eff13723e */ /* 0x001fe200048060ff */
[----:B------:R0:W-:Y:S01]  /*dad0*/  @!P4 STG.E.U8 desc[UR16][R26.64+0xa1], R15 ;  /* 0x0000a10f1a00c986 */ /* 0x0001e2000c101110 */
[C---:B------:R-:W-:Y:S02]  /*dae0*/  ISETP.LT.OR P4, PT, R35.reuse, 0xaa, !P0 ;  /* 0x000000aa2300780c */ /* 0x040fe40004781670 */
[----:B-1----:R-:W-:Y:S01]  /*daf0*/  F2FP.SATFINITE.E5M2.F32.PACK_AB_MERGE_C R17, RZ, R12, RZ ;  /* 0x0000000cff11723e */ /* 0x002fe200048060ff */
        /* <DEDUP_REMOVED lines=15> */
[----:B0-----:R-:W-:Y:S02]  /*dbf0*/  F2FP.SATFINITE.E5M2.F32.PACK_AB_MERGE_C R11, RZ, R6, RZ ;  /* 0x00000006ff0b723e */ /* 0x001fe400048060ff */
[C---:B------:R-:W-:Y:S01]  /*dc00*/  ISETP.LT.OR P3, PT, R35.reuse, 0xb9, !P0 ;  /* 0x000000b92300780c */ /* 0x040fe20004761670 */
[----:B------:R0:W-:Y:S01]  /*dc10*/  @!P4 STG.E.U8 desc[UR16][R26.64+0xb1], R7 ;  /* 0x0000b1071a00c986 */ /* 0x0001e2000c101110 */
[----:B-1----:R-:W-:Y:S02]  /*dc20*/  F2FP.SATFINITE.E5M2.F32.PACK_AB_MERGE_C R9, RZ, R4, RZ ;  /* 0x00000004ff09723e */ /* 0x002fe400048060ff */
[----:B------:R-:W-:Y:S01]  /*dc30*/  ISETP.LT.OR P4, PT, R35, 0xba, !P0 ;  /* 0x000000ba2300780c */ /* 0x000fe20004781670 */
[----:B------:R1:W-:Y:S04]  /*dc40*/  @!P6 STG.E.U8 desc[UR16][R24.64+0xb9], R5 ;  /* 0x0000b9051800e986 */ /* 0x0003e8000c101110 */
[----:B------:R2:W-:Y:S01]  /*dc50*/  @!P5 STG.E.U8 desc[UR16][R24.64+0xb8], R11 ;  /* 0x0000b80b1800d986 */ /* 0x0005e2000c101110 */
[----:B------:R-:W-:Y:S01]  /*dc60*/  FMUL R4, R227, UR20 ;  /* 0x00000014e3047c20 */ /* 0x000fe20008400000 */
[----:B------:R-:W-:-:S02]  /*dc70*/  ISETP.LT.OR P5, PT, R35, 0xc1, !P1 ;  /* 0x000000c12300780c */ /* 0x000fc40004fa1670 */
[----:B0-----:R-:W-:Y:S02]  /*dc80*/  F2FP.SATFINITE.E5M2.F32.PACK_AB_MERGE_C R7, RZ, R3, RZ ;  /* 0x00000003ff07723e */ /* 0x001fe400048060ff */
[----:B-1----:R-:W-:Y:S01]  /*dc90*/  F2FP.SATFINITE.E5M2.F32.PACK_AB_MERGE_C R5, RZ, R0, RZ ;  /* 0x00000000ff05723e */ /* 0x002fe200048060ff */
[----:B---3--:R-:W-:Y:S01]  /*dca0*/  FMUL R0, R222, UR20 ;  /* 0x00000014de007c20 */ /* 0x008fe20008400000 */
[----:B------:R-:W-:Y:S01]  /*dcb0*/  ISETP.LT.OR P6, PT, R35, 0xc2, !P1 ;  /* 0x000000c22300780c */ /* 0x000fe20004fc1670 */
[----:B------:R-:W3:Y:S01]  /*dcc0*/  LDL.LU R222, [R1+0x20] ;  /* 0x0000200001de7983 */ /* 0x000ee20000300800 */
[----:B--2---:R-:W-:Y:S02]  /*dcd0*/  F2FP.SATFINITE.E5M2.F32.PACK_AB_MERGE_C R11, RZ, R2, RZ ;  /* 0x00000002ff0b723e */ /* 0x004fe400048060ff */
[----:B------:R-:W-:Y:S01]  /*dce0*/  F2FP.SATFINITE.E5M2.F32.PACK_AB_MERGE_C R13, RZ, R0, RZ ;  /* 0x00000000ff0d723e */ /* 0x000fe200048060ff */
[----:B----4-:R-:W-:Y:S01]  /*dcf0*/  FMUL R0, R224, UR20 ;  /* 0x00000014e0007c20 */ /* 0x010fe20008400000 */
[----:B------:R-:W-:Y:S01]  /*dd00*/  FMUL R2, R225, UR20 ;  /* 0x00000014e1027c20 */ /* 0x000fe20008400000 */
[----:B------:R-:W2:Y:S04]  /*dd10*/  LDL.LU R224, [R1+0x24] ;  /* 0x0000240001e07983 */ /* 0x000ea80000300800 */
[----:B------:R-:W4:Y:S01]  /*dd20*/  LDL.LU R225, [R1+0x28] ;  /* 0x0000280001e17983 */ /* 0x000f220000300800 */
[----:B------:R-:W-:-:S03]  /*dd30*/  FMUL R3, R226, UR20 ;  /* 0x00000014e2037c20 */ /* 0x000fc60008400000 */
[----:B------:R-:W4:Y:S04]  /*dd40*/  LDL.LU R226, [R1+0x2c] ;  /* 0x00002c0001e27983 */ /* 0x000f280000300800 */
[----:B------:R-:W4:Y:S04]  /*dd50*/  LDL.LU R227, [R1+0x30] ;  /* 0x0000300001e37983 */ /* 0x000f280000300800 */
[----:B------:R-:W-:Y:S01]  /*dd60*/  @!P3 STG.E.U8 desc[UR16][R26.64+0xb8], R9 ;  /* 0x0000b8091a00b986 */ /* 0x000fe2000c101110 */
[----:B------:R-:W-:-:S03]  /*dd70*/  ISETP.LT.OR P3, PT, R35, 0xc1, !P0 ;  /* 0x000000c12300780c */ /* 0x000fc60004761670 */
[----:B------:R0:W-:Y:S01]  /*dd80*/  @!P4 STG.E.U8 desc[UR16][R26.64+0xb9], R7 ;  /* 0x0000b9071a00c986 */ /* 0x0001e2000c101110 */
[----:B------:R-:W-:-:S03]  /*dd90*/  ISETP.LT.OR P4, PT, R35, 0xc2, !P0 ;  /* 0x000000c22300780c */ /* 0x000fc60004781670 */
[----:B------:R-:W-:Y:S01]  /*dda0*/  @!P5 STG.E.U8 desc[UR16][R24.64+0xc0], R11 ;  /* 0x0000c00b1800d986 */ /* 0x000fe2000c101110 */
[----:B------:R-:W-:-:S03]  /*ddb0*/  ISETP.LT.OR P5, PT, R35, 0xc9, !P1 ;  /* 0x000000c92300780c */ /* 0x000fc60004fa1670 */
[----:B------:R1:W-:Y:S01]  /*ddc0*/  @!P6 STG.E.U8 desc[UR16][R24.64+0xc1], R5 ;  /* 0x0000c1051800e986 */ /* 0x0003e2000c101110 */
[----:B0-----:R-:W-:-:S03]  /*ddd0*/  F2FP.SATFINITE.E5M2.F32.PACK_AB_MERGE_C R7, RZ, R0, RZ ;  /* 0x00000000ff07723e */ /* 0x001fc600048060ff */
[----:B------:R-:W-:Y:S01]  /*dde0*/  @!P3 STG.E.U8 desc[UR16][R26.64+0xc0], R13 ;  /* 0x0000c00d1a00b986 */ /* 0x000fe2000c101110 */
[C---:B------:R-:W-:Y:S02]  /*ddf0*/  ISETP.LT.OR P6, PT, R35.reuse, 0xca, !P1 ;  /* 0x000000ca2300780c */ /* 0x040fe40004fc1670 */
[----:B-1----:R-:W-:Y:S01]  /*de00*/  F2FP.SATFINITE.E5M2.F32.PACK_AB_MERGE_C R5, RZ, R2, RZ ;  /* 0x00000002ff05723e */ /* 0x002fe200048060ff */
[----:B------:R0:W-:Y:S01]  /*de10*/  @!P4 STG.E.U8 desc[UR16][R26.64+0xc1], R7 ;  /* 0x0000c1071a00c986 */ /* 0x0001e2000c101110 */
[C---:B------:R-:W-:Y:S02]  /*de20*/  ISETP.LT.OR P3, PT, R35.reuse, 0xc9, !P0 ;  /* 0x000000c92300780c */ /* 0x040fe40004761670 */
[C---:B------:R-:W-:Y:S01]  /*de30*/  ISETP.LT.OR P4, PT, R35.reuse, 0xca, !P0 ;  /* 0x000000ca2300780c */ /* 0x040fe20004781670 */
[----:B------:R1:W-:Y:S01]  /*de40*/  @!P5 STG.E.U8 desc[UR16][R24.64+0xc8], R5 ;  /* 0x0000c8051800d986 */ /* 0x0003e2000c101110 */
[----:B------:R-:W-:Y:S02]  /*de50*/  ISETP.LT.OR P5, PT, R35, 0xd1, !P1 ;  /* 0x000000d12300780c */ /* 0x000fe40004fa1670 */
[----:B------:R-:W-:-:S02]  /*de60*/  F2FP.SATFINITE.E5M2.F32.PACK_AB_MERGE_C R9, RZ, R3, RZ ;  /* 0x00000003ff09723e */ /* 0x000fc400048060ff */
[----:B------:R-:W-:-:S03]  /*de70*/  F2FP.SATFINITE.E5M2.F32.PACK_AB_MERGE_C R11, RZ, R4, RZ ;  /* 0x00000004ff0b723e */ /* 0x000fc600048060ff */
[----:B------:R1:W-:Y:S04]  /*de80*/  @!P6 STG.E.U8 desc[UR16][R24.64+0xc9], R9 ;  /* 0x0000c9091800e986 */ /* 0x0003e8000c101110 */
[----:B------:R-:W-:Y:S01]  /*de90*/  @!P3 STG.E.U8 desc[UR16][R26.64+0xc8], R11 ;  /* 0x0000c80b1a00b986 */ /* 0x000fe2000c101110 */
[----:B------:R-:W-:-:S03]  /*dea0*/  FMUL R0, R220, UR20 ;  /* 0x00000014dc007c20 */ /* 0x000fc60008400000 */
[----:B------:R-:W4:Y:S02]  /*deb0*/  LDL.LU R220, [R1+0x34] ;  /* 0x0000340001dc7983 */ /* 0x000f240000300800 */
[----:B0-----:R-:W-:Y:S01]  /*dec0*/  F2FP.SATFINITE.E5M2.F32.PACK_AB_MERGE_C R7, RZ, R0, RZ ;  /* 0x00000000ff07723e */ /* 0x001fe200048060ff */
[----:B------:R-:W-:Y:S02]  /*ded0*/  FMUL R2, R221, UR20 ;  /* 0x00000014dd027c20 */ /* 0x000fe40008400000 */
[----:B------:R-:W4:Y:S03]  /*dee0*/  LDL.LU R221, [R1+0x38] ;  /* 0x0000380001dd7983 */ /* 0x000f260000300800 */
[----:B-1----:R-:W-:Y:S01]  /*def0*/  F2FP.SATFINITE.E5M2.F32.PACK_AB_MERGE_C R5, RZ, R2, RZ ;  /* 0x00000002ff05723e */ /* 0x002fe200048060ff */
[----:B------:R-:W-:Y:S04]  /*df00*/  @!P4 STG.E.U8 desc[UR16][R26.64+0xc9], R7 ;  /* 0x0000c9071a00c986 */ /* 0x000fe8000c101110 */
[----:B------:R0:W-:Y:S01]  /*df10*/  @!P5 STG.E.U8 desc[UR16][R24.64+0xd0], R5 ;  /* 0x0000d0051800d986 */ /* 0x0001e2000c101110 */
[----:B------:R-:W-:-:S03]  /*df20*/  FMUL R3, R223, UR20 ;  /* 0x00000014df037c20 */ /* 0x000fc60008400000 */
[----:B------:R-:W4:Y:S02]  /*df30*/  LDL.LU R223, [R1+0x3c] ;  /* 0x00003c0001df7983 */ /* 0x000f240000300800 */
[----:B------:R-:W-:Y:S01]  /*df40*/  F2FP.SATFINITE.E5M2.F32.PACK_AB_MERGE_C R9, RZ, R3, RZ ;  /* 0x00000003ff09723e */ /* 0x000fe200048060ff */
[----:B---3--:R-:W-:Y:S02]  /*df50*/  FMUL R0, R222, UR20 ;  /* 0x00000014de007c20 */ /* 0x008fe40008400000 */
[----:B------:R-:W3:Y:S03]  /*df60*/  LDL.LU R222, [R1+0x40] ;  /* 0x0000400001de7983 */ /* 0x000ee60000300800 */
[----:B------:R-:W-:Y:S01]  /*df70*/  F2FP.SATFINITE.E5M2.F32.PACK_AB_MERGE_C R13, RZ, R0, RZ ;  /* 0x00000000ff0d723e */ /* 0x000fe200048060ff */
[----:B--2---:R-:W-:Y:S02]  /*df80*/  FMUL R2, R224, UR20 ;  /* 0x00000014e0027c20 */ /* 0x004fe40008400000 */
[----:B------:R-:W2:Y:S01]  /*df90*/  LDL.LU R224, [R1+0x44] ;  /* 0x0000440001e07983 */ /* 0x000ea20000300800 */
[----:B----4-:R-:W-:-:S03]  /*dfa0*/  FMUL R0, R225, UR20 ;  /* 0x00000014e1007c20 */ /* 0x010fc60008400000 */
[----:B------:R-:W4:Y:S01]  /*dfb0*/  LDL.LU R225, [R1+0x48] ;  /* 0x0000480001e17983 */ /* 0x000f220000300800 */
[----:B------:R-:W-:Y:S01]  /*dfc0*/  FMUL R3, R226, UR20 ;  /* 0x00000014e2037c20 */ /* 0x000fe20008400000 */
[----:B0-----:R-:W-:Y:S02]  /*dfd0*/  F2FP.SATFINITE.E5M2.F32.PACK_AB_MERGE_C R5, RZ, R0, RZ ;  /* 0x00000000ff05723e */ /* 0x001fe400048060ff */
[----:B------:R-:W4:Y:S01]  /*dfe0*/  LDL.LU R226, [R1+0x4c] ;  /* 0x00004c0001e27983 */ /* 0x000f220000300800 */
[----:B------:R-:W-:-:S03]  /*dff0*/  FMUL R0, R227, UR20 ;  /* 0x00000014e3007c20 */ /* 0x000fc60008400000 */
[----:B------:R-:W4:Y:S01]  /*e000*/  LDL.LU R227, [R1+0x50] ;  /* 0x0000500001e37983 */ /* 0x000f220000300800 */
[C---:B------:R-:W-:Y:S02]  /*e010*/  ISETP.LT.OR P6, PT, R35.reuse, 0xd2, !P1 ;  /* 0x000000d22300780c */ /* 0x040fe40004fc1670 */
[C---:B------:R-:W-:Y:S01]  /*e020*/  ISETP.LT.OR P4, PT, R35.reuse, 0xd2, !P0 ;  /* 0x000000d22300780c */ /* 0x040fe20004781670 */
[----:B------:R-:W4:Y:S01]  /*e030*/  LDL.LU R218, [R1+0x54] ;  /* 0x0000540001da7983 */ /* 0x000f220000300800 */
[C---:B------:R-:W-:Y:S02]  /*e040*/  ISETP.LT.OR P3, PT, R35.reuse, 0xd1, !P0 ;  /* 0x000000d12300780c */ /* 0x040fe40004761670 */
[----:B------:R-:W-:Y:S02]  /*e050*/  ISETP.LT.OR P5, PT, R35, 0xd9, !P1 ;  /* 0x000000d92300780c */ /* 0x000fe40004fa1670 */
[----:B------:R-:W-:Y:S02]  /*e060*/  F2FP.SATFINITE.E5M2.F32.PACK_AB_MERGE_C R7, RZ, R2, RZ ;  /* 0x00000002ff07723e */ /* 0x000fe400048060ff */
[----:B------:R-:W-:-:S03]  /*e070*/  F2FP.SATFINITE.E5M2.F32.PACK_AB_MERGE_C R11, RZ, R0, RZ ;  /* 0x00000000ff0b723e */ /* 0x000fc600048060ff */
[----:B------:R0:W-:Y:S01]  /*e080*/  @!P6 STG.E.U8 desc[UR16][R24.64+0xd1], R9 ;  /* 0x0000d1091800e986 */ /* 0x0001e2000c101110 */
[----:B------:R-:W-:-:S03]  /*e090*/  ISETP.LT.OR P6, PT, R35, 0xda, !P1 ;  /* 0x000000da2300780c */ /* 0x000fc60004fc1670 */
[----:B------:R-:W-:Y:S01]  /*e0a0*/  @!P4 STG.E.U8 desc[UR16][R26.64+0xd1], R7 ;  /* 0x0000d1071a00c986 */ /* 0x000fe2000c101110 */
[----:B------:R-:W-:-:S03]  /*e0b0*/  ISETP.LT.OR P4, PT, R35, 0xda, !P0 ;  /* 0x000000da2300780c */ /* 0x000fc60004781670 */
[----:B------:R-:W-:Y:S01]  /*e0c0*/  @!P3 STG.E.U8 desc[UR16][R26.64+0xd0], R13 ;  /* 0x0000d00d1a00b986 */ /* 0x000fe2000c101110 */
[----:B0-----:R-:W-:-:S03]  /*e0d0*/  F2FP.SATFINITE.E5M2.F32.PACK_AB_MERGE_C R9, RZ, R3, RZ ;  /* 0x00000003ff09723e */ /* 0x001fc600048060ff */
[----:B------:R0:W-:Y:S04]  /*e0e0*/  @!P5 STG.E.U8 desc[UR16][R24.64+0xd8], R5 ;  /* 0x0000d8051800d986 */ /* 0x0001e8000c101110 */
[----:B------:R1:W-:Y:S01]  /*e0f0*/  @!P6 STG.E.U8 desc[UR16][R24.64+0xd9], R9 ;  /* 0x0000d9091800e986 */ /* 0x0003e2000c101110 */
[----:B------:R-:W-:-:S03]  /*e100*/  FMUL R0, R220, UR20 ;  /* 0x00000014dc007c20 */ /* 0x000fc60008400000 */
[----:B------:R-:W4:Y:S02]  /*e110*/  LDL.LU R220, [R1+0x58] ;  /* 0x0000580001dc7983 */ /* 0x000f240000300800 */
[----:B0-----:R-:W-:Y:S01]  /*e120*/  F2FP.SATFINITE.E5M2.F32.PACK_AB_MERGE_C R5, RZ, R0, RZ ;  /* 0x00000000ff05723e */ /* 0x001fe200048060ff */
[----:B------:R-:W-:Y:S02]  /*e130*/  FMUL R2, R221, UR20 ;  /* 0x00000014dd027c20 */ /* 0x000fe40008400000 */
[----:B------:R-:W4:Y:S03]  /*e140*/  LDL.LU R221, [R1+0x5c] ;  /* 0x00005c0001dd7983 */ /* 0x000f260000300800 */
[----:B------:R-:W-:Y:S01]  /*e150*/  F2FP.SATFINITE.E5M2.F32.PACK_AB_MERGE_C R7, RZ, R2, RZ ;  /* 0x00000002ff07723e */ /* 0x000fe200048060ff */
[----:B------:R0:W-:Y:S01]  /*e160*/  @!P4 STG.E.U8 desc[UR16][R26.64+0xd9], R5 ;  /* 0x0000d9051a00c986 */ /* 0x0001e2000c101110 */
[----:B------:R-:W-:-:S03]  /*e170*/  FMUL R3, R223, UR20 ;  /* 0x00000014df037c20 */ /* 0x000fc60008400000 */
[----:B------:R-:W4:Y:S02]  /*e180*/  LDL.LU R223, [R1+0x60] ;  /* 0x0000600001df7983 */ /* 0x000f240000300800 */
[----:B-1----:R-:W-:Y:S01]  /*e190*/  F2FP.SATFINITE.E5M2.F32.PACK_AB_MERGE_C R9, RZ, R3, RZ ;  /* 0x00000003ff09723e */ /* 0x002fe200048060ff */
[----:B---3--:R-:W-:Y:S02]  /*e1a0*/  FMUL R4, R222, UR20 ;  /* 0x00000014de047c20 */ /* 0x008fe40008400000 */
[----:B------:R-:W3:Y:S01]  /*e1b0*/  LDL.LU R222, [R1+0x64] ;  /* 0x0000640001de7983 */ /* 0x000ee20000300800 */
[----:B--2---:R-:W-:-:S03]  /*e1c0*/  FMUL R0, R224, UR20 ;  /* 0x00000014e0007c20 */ /* 0x004fc60008400000 */
[----:B------:R-:W2:Y:S01]  /*e1d0*/  LDL.LU R224, [R1+0x68] ;  /* 0x0000680001e07983 */ /* 0x000ea20000300800 */
[----:B----4-:R-:W-:Y:S01]  /*e1e0*/  FMUL R2, R225, UR20 ;  /* 0x00000014e1027c20 */ /* 0x010fe20008400000 */
[----:B0-----:R-:W-:Y:S02]  /*e1f0*/  F2FP.SATFINITE.E5M2.F32.PACK_AB_MERGE_C R5, RZ, R0, RZ ;  /* 0x00000000ff05723e */ /* 0x001fe400048060ff */
[----:B------:R-:W4:Y:S01]  /*e200*/  LDL.LU R225, [R1+0x6c] ;  /* 0x00006c0001e17983 */ /* 0x000f220000300800 */
[----:B------:R-:W-:-:S03]  /*e210*/  FMUL R3, R226, UR20 ;  /* 0x00000014e2037c20 */ /* 0x000fc60008400000 */
[----:B------:R-:W4:Y:S01]  /*e220*/  LDL.LU R226, [R1+0x70] ;  /* 0x0000700001e27983 */ /* 0x000f220000300800 */
[----:B------:R-:W-:-:S03]  /*e230*/  FMUL R0, R227, UR20 ;  /* 0x00000014e3007c20 */ /* 0x000fc60008400000 */
[----:B------:R-:W4:Y:S01]  /*e240*/  LDL.LU R227, [R1+0x74] ;  /* 0x0000740001e37983 */ /* 0x000f220000300800 */
[C---:B------:R-:W-:Y:S02]  /*e250*/  ISETP.LT.OR P3, PT, R35.reuse, 0xd9, !P0 ;  /* 0x000000d92300780c */ /* 0x040fe40004761670 */
[C---:B------:R-:W-:Y:S02]  /*e260*/  ISETP.LT.OR P5, PT, R35.reuse, 0xe1, !P1 ;  /* 0x000000e12300780c */ /* 0x040fe40004fa1670 */
[C---:B------:R-:W-:Y:S02]  /*e270*/  ISETP.LT.OR P6, PT, R35.reuse, 0xe2, !P1 ;  /* 0x000000e22300780c */ /* 0x040fe40004fc1670 */
[----:B------:R-:W-:-:S07]  /*e280*/  ISETP.LT.OR P4, PT, R35, 0xe2, !P0 ;  /* 0x000000e22300780c */ /* 0x000fce0004781670 */
[----:B------:R-:W-:Y:S01]  /*e290*/  @!P3 STG.E.U8 desc[UR16][R26.64+0xd8], R11 ;  /* 0x0000d80b1a00b986 */ /* 0x000fe2000c101110 */
[----:B------:R-:W-:-:S03]  /*e2a0*/  ISETP.LT.OR P3, PT, R35, 0xe1, !P0 ;  /* 0x000000e12300780c */ /* 0x000fc60004761670 */
[----:B------:R0:W-:Y:S01]  /*e2b0*/  @!P5 STG.E.U8 desc[UR16][R24.64+0xe0], R7 ;  /* 0x0000e0071800d986 */ /* 0x0001e2000c101110 */
[----:B------:R-:W-:-:S03]  /*e2c0*/  ISETP.LT.OR P5, PT, R35, 0xe9, !P1 ;  /* 0x000000e92300780c */ /* 0x000fc60004fa1670 */
[----:B------:R1:W-:Y:S01]  /*e2d0*/  @!P6 STG.E.U8 desc[UR16][R24.64+0xe1], R9 ;  /* 0x0000e1091800e986 */ /* 0x0003e2000c101110 */
[----:B------:R-:W-:Y:S02]  /*e2e0*/  ISETP.LT.OR P6, PT, R35, 0xea, !P1 ;  /* 0x000000ea2300780c */ /* 0x000fe40004fc1670 */
[----:B------:R-:W-:Y:S01]  /*e2f0*/  F2FP.SATFINITE.E5M2.F32.PACK_AB_MERGE_C R13, RZ, R4, RZ ;  /* 0x00000004ff0d723e */ /* 0x000fe200048060ff */
[----:B------:R1:W-:Y:S01]  /*e300*/  @!P4 STG.E.U8 desc[UR16][R26.64+0xe1], R5 ;  /* 0x0000e1051a00c986 */ /* 0x0003e2000c101110 */
[----:B0-----:R-:W-:-:S03]  /*e310*/  F2FP.SATFINITE.E5M2.F32.PACK_AB_MERGE_C R7, RZ, R2, RZ ;  /* 0x00000002ff07723e */ /* 0x001fc600048060ff */
[----:B------:R-:W-:Y:S01]  /*e320*/  @!P3 STG.E.U8 desc[UR16][R26.64+0xe0], R13 ;  /* 0x0000e00d1a00b986 */ /* 0x000fe2000c101110 */
[----:B-1----:R-:W-:-:S03]  /*e330*/  F2FP.SATFINITE.E5M2.F32.PACK_AB_MERGE_C R9, RZ, R3, RZ ;  /* 0x00000003ff09723e */ /* 0x002fc600048060ff */
[----:B------:R0:W-:Y:S01]  /*e340*/  @!P5 STG.E.U8 desc[UR16][R24.64+0xe8], R7 ;  /* 0x0000e8071800d986 */ /* 0x0001e2000c101110 */
[C---:B------:R-:W-:Y:S02]  /*e350*/  ISETP.LT.OR P3, PT, R35.reuse, 0xe9, !P0 ;  /* 0x000000e92300780c */ /* 0x040fe40004761670 */
[C---:B------:R-:W-:Y:S01]  /*e360*/  ISETP.LT.OR P4, PT, R35.reuse, 0xea, !P0 ;  /* 0x000000ea2300780c */ /* 0x040fe20004781670 */
[----:B------:R1:W-:Y:S01]  /*e370*/  @!P6 STG.E.U8 desc[UR16][R24.64+0xe9], R9 ;  /* 0x0000e9091800e986 */ /* 0x0003e2000c101110 */
[C---:B------:R-:W-:Y:S01]  /*e380*/  ISETP.LT.OR P5, PT, R35.reuse, 0xf1, !P1 ;  /* 0x000000f12300780c */ /* 0x040fe20004fa1670 */
[----:B------:R-:W-:Y:S01]  /*e390*/  FMUL R2, R218, UR20 ;  /* 0x00000014da027c20 */ /* 0x000fe20008400000 */
[----:B------:R-:W-:Y:S02]  /*e3a0*/  ISETP.LT.OR P6, PT, R35, 0xf2, !P1 ;  /* 0x000000f22300780c */ /* 0x000fe40004fc1670 */
[----:B------:R-:W-:Y:S02]  /*e3b0*/  F2FP.SATFINITE.E5M2.F32.PACK_AB_MERGE_C R11, RZ, R0, RZ ;  /* 0x00000000ff0b723e */ /* 0x000fe400048060ff */
[----:B------:R-:W-:-:S03]  /*e3c0*/  F2FP.SATFINITE.E5M2.F32.PACK_AB_MERGE_C R5, RZ, R2, RZ ;  /* 0x00000002ff05723e */ /* 0x000fc600048060ff */
[----:B------:R-:W-:Y:S01]  /*e3d0*/  @!P3 STG.E.U8 desc[UR16][R26.64+0xe8], R11 ;  /* 0x0000e80b1a00b986 */ /* 0x000fe2000c101110 */
[----:B------:R-:W-:-:S03]  /*e3e0*/  ISETP.LT.OR P3, PT, R35, 0xf1, !P0 ;  /* 0x000000f12300780c */ /* 0x000fc60004761670 */
[----:B------:R-:W-:Y:S01]  /*e3f0*/  @!P4 STG.E.U8 desc[UR16][R26.64+0xe9], R5 ;  /* 0x0000e9051a00c986 */ /* 0x000fe2000c101110 */
[C---:B------:R-:W-:Y:S02]  /*e400*/  ISETP.LT.OR P4, PT, R35.reuse, 0xf9, !P1 ;  /* 0x000000f92300780c */ /* 0x040fe40004f81670 */
[----:B------:R-:W-:Y:S01]  /*e410*/  ISETP.LT.OR P1, PT, R35, 0xfa, !P1 ;  /* 0x000000fa2300780c */ /* 0x000fe20004f21670 */
[----:B------:R-:W-:-:S05]  /*e420*/  FMUL R0, R220, UR20 ;  /* 0x00000014dc007c20 */ /* 0x000fca0008400000 */
[----:B0-----:R-:W-:-:S05]  /*e430*/  F2FP.SATFINITE.E5M2.F32.PACK_AB_MERGE_C R7, RZ, R0, RZ ;  /* 0x00000000ff07723e */ /* 0x001fca00048060ff */
[----:B------:R0:W-:Y:S01]  /*e440*/  @!P5 STG.E.U8 desc[UR16][R24.64+0xf0], R7 ;  /* 0x0000f0071800d986 */ /* 0x0001e2000c101110 */
[----:B------:R-:W-:-:S05]  /*e450*/  FMUL R3, R221, UR20 ;  /* 0x00000014dd037c20 */ /* 0x000fca0008400000 */
[----:B-1----:R-:W-:Y:S02]  /*e460*/  F2FP.SATFINITE.E5M2.F32.PACK_AB_MERGE_C R9, RZ, R3, RZ ;  /* 0x00000003ff09723e */ /* 0x002fe400048060ff */
[----:B------:R-:W-:-:S03]  /*e470*/  ISETP.LT.OR P5, PT, R35, 0xf2, !P0 ;  /* 0x000000f22300780c */ /* 0x000fc600047a1670 */
[----:B------:R1:W-:Y:S01]  /*e480*/  @!P6 STG.E.U8 desc[UR16][R24.64+0xf1], R9 ;  /* 0x0000f1091800e986 */ /* 0x0003e2000c101110 */
[C---:B------:R-:W-:Y:S02]  /*e490*/  ISETP.LT.OR P6, PT, R35.reuse, 0xf9, !P0 ;  /* 0x000000f92300780c */ /* 0x040fe400047c1670 */
[----:B------:R-:W-:Y:S01]  /*e4a0*/  ISETP.LT.OR P0, PT, R35, 0xfa, !P0 ;  /* 0x000000fa2300780c */ /* 0x000fe20004701670 */
[----:B------:R-:W-:-:S05]  /*e4b0*/  FMUL R0, R223, UR20 ;  /* 0x00000014df007c20 */ /* 0x000fca0008400000 */
[----:B------:R-:W-:-:S05]  /*e4c0*/  F2FP.SATFINITE.E5M2.F32.PACK_AB_MERGE_C R13, RZ, R0, RZ ;  /* 0x00000000ff0d723e */ /* 0x000fca00048060ff */
[----:B------:R0:W-:Y:S01]  /*e4d0*/  @!P3 STG.E.U8 desc[UR16][R26.64+0xf0], R13 ;  /* 0x0000f00d1a00b986 */ /* 0x0001e2000c101110 */
[----:B---3--:R-:W-:Y:S01]  /*e4e0*/  FMUL R0, R222, UR20 ;  /* 0x00000014de007c20 */ /* 0x008fe20008400000 */
[----:B--2---:R-:W-:Y:S01]  /*e4f0*/  FMUL R2, R224, UR20 ;  /* 0x00000014e0027c20 */ /* 0x004fe20008400000 */
[----:B----4-:R-:W-:-:S03]  /*e500*/  FMUL R3, R225, UR20 ;  /* 0x00000014e1037c20 */ /* 0x010fc60008400000 */
[----:B0-----:R-:W-:Y:S01]  /*e510*/  F2FP.SATFINITE.E5M2.F32.PACK_AB_MERGE_C R7, RZ, R0, RZ ;  /* 0x00000000ff07723e */ /* 0x001fe200048060ff */
[----:B------:R-:W-:Y:S01]  /*e520*/  FMUL R4, R226, UR20 ;  /* 0x00000014e2047c20 */ /* 0x000fe20008400000 */
[----:B------:R-:W-:Y:S01]  /*e530*/  FMUL R5, R227, UR20 ;  /* 0x00000014e3057c20 */ /* 0x000fe20008400000 */
[----:B-1----:R-:W-:Y:S02]  /*e540*/  F2FP.SATFINITE.E5M2.F32.PACK_AB_MERGE_C R9, RZ, R2, RZ ;  /* 0x00000002ff09723e */ /* 0x002fe400048060ff */
[----:B------:R-:W-:Y:S02]  /*e550*/  F2FP.SATFINITE.E5M2.F32.PACK_AB_MERGE_C R3, RZ, R3, RZ ;  /* 0x00000003ff03723e */ /* 0x000fe400048060ff */
[----:B------:R-:W-:Y:S02]  /*e560*/  F2FP.SATFINITE.E5M2.F32.PACK_AB_MERGE_C R11, RZ, R4, RZ ;  /* 0x00000004ff0b723e */ /* 0x000fe400048060ff */
[----:B------:R-:W-:Y:S01]  /*e570*/  F2FP.SATFINITE.E5M2.F32.PACK_AB_MERGE_C R5, RZ, R5, RZ ;  /* 0x00000005ff05723e */ /* 0x000fe200048060ff */
[----:B------:R0:W-:Y:S04]  /*e580*/  @!P5 STG.E.U8 desc[UR16][R26.64+0xf1], R7 ;  /* 0x0000f1071a00d986 */ /* 0x0001e8000c101110 */
[----:B------:R0:W-:Y:S04]  /*e590*/  @!P4 STG.E.U8 desc[UR16][R24.64+0xf8], R9 ;  /* 0x0000f8091800c986 */ /* 0x0001e8000c101110 */
[----:B------:R0:W-:Y:S04]  /*e5a0*/  @!P1 STG.E.U8 desc[UR16][R24.64+0xf9], R3 ;  /* 0x0000f90318009986 */ /* 0x0001e8000c101110 */
[----:B------:R0:W-:Y:S04]  /*e5b0*/  @!P6 STG.E.U8 desc[UR16][R26.64+0xf8], R11 ;  /* 0x0000f80b1a00e986 */ /* 0x0001e8000c101110 */
[----:B------:R0:W-:Y:S02]  /*e5c0*/  @!P0 STG.E.U8 desc[UR16][R26.64+0xf9], R5 ;  /* 0x0000f9051a008986 */ /* 0x0001e4000c101110 */
.L_x_296:
[----:B------:R-:W-:Y:S05]  /*e5d0*/  BSYNC B0 ;  /* 0x0000000000007941 */ /* 0x000fea0003800000 */
.L_x_38:
[----:B0-----:R-:W2:Y:S04]  /*e5e0*/  LDL.LU R3, [R1+0x80] ;  /* 0x0000800001037983 */ /* 0x001ea80000300800 */
[----:B-----5:R-:W2:Y:S01]  /*e5f0*/  LDL.LU R2, [R1+0x84] ;  /* 0x0000840001027983 */ /* 0x020ea20000300800 */
[----:B------:R-:W-:Y:S01]  /*e600*/  ULDC UR6, c[0x0][0xc] ;  /* 0x0000030000067ab9 */ /* 0x000fe20000000800 */
[----:B------:R-:W-:Y:S01]  /*e610*/  ULDC UR7, c[0x0][0x10] ;  /* 0x0000040000077ab9 */ /* 0x000fe20000000800 */
[----:B------:R-:W2:Y:S01]  /*e620*/  LDC R5, c[0x0][0x14] ;  /* 0x00000500ff057b82 */ /* 0x000ea20000000800 */
[----:B------:R-:W-:Y:S01]  /*e630*/  UIMAD.WIDE.U32 UR6, UR6, UR7, URZ ;  /* 0x00000007060672a5 */ /* 0x000fe2000f8e003f */
[----:B------:R-:W-:Y:S01]  /*e640*/  PRMT R0, RZ, 0x7610, R0 ;  /* 0x00007610ff007816 */ /* 0x000fe20000000000 */
[----:B------:R-:W-:-:S04]  /*e650*/  UMOV UR22, 0xffffffff ;  /* 0xffffffff00167882 */ /* 0x000fc80000000000 */
[----:B--2---:R-:W-:-:S04]  /*e660*/  IMAD.WIDE.U32 R2, R5, UR6, R2 ;  /* 0x0000000605027c25 */ /* 0x004fc8000f8e0002 */
[----:B------:R-:W-:Y:S01]  /*e670*/  IMAD R5, R5, UR7, RZ ;  /* 0x0000000705057c24 */ /* 0x000fe2000f8e02ff */
[----:B------:R-:W-:Y:S01]  /*e680*/  ULDC.64 UR6, c[0x0][0x650] ;  /* 0x0001940000067ab9 */ /* 0x000fe20000000a00 */
[----:B------:R-:W-:Y:S01]  /*e690*/  IMAD.MOV.U32 R19, RZ, RZ, R2 ;  /* 0x000000ffff137224 */ /* 0x000fe200078e0002 */
[----:B------:R-:W-:Y:S01]  /*e6a0*/  ISETP.GE.U32.AND P0, PT, R2, UR6, PT ;  /* 0x0000000602007c0c */ /* 0x000fe2000bf06070 */
[----:B------:R-:W-:Y:S02]  /*e6b0*/  IMAD.IADD R22, R3, 0x1, R5 ;  /* 0x0000000103167824 */ /* 0x000fe400078e0205 */
[----:B------:R-:W-:-:S03]  /*e6c0*/  IMAD.MOV.U32 R2, RZ, RZ, -0x1 ;  /* 0xffffffffff027424 */ /* 0x000fc600078e00ff */
[----:B------:R0:W-:Y:S01]  /*e6d0*/  STL [R1+0x80], R22 ;  /* 0x0000801601007387 */ /* 0x0001e20000100800 */
[----:B------:R-:W-:-:S03]  /*e6e0*/  ISETP.GE.U32.AND.EX P0, PT, R22, UR7, PT, P0 ;  /* 0x0000000716007c0c */ /* 0x000fc6000bf06100 */
[----:B------:R0:W-:Y:S04]  /*e6f0*/  STL [R1+0x84], R19 ;  /* 0x0000841301007387 */ /* 0x0001e80000100800 */
[----:B------:R0:W-:Y:S06]  /*e700*/  STL [R1+0x88], R2 ;  /* 0x0000880201007387 */ /* 0x0001ec0000100800 */
[----:B------:R-:W-:Y:S05]  /*e710*/  @P0 BRA `(.L_x_297) ;  /* 0x00000004006c0947 */ /* 0x000fea0003800000 */
[----:B------:R-:W2:Y:S01]  /*e720*/  S2R R14, SR_CTAID.X ;  /* 0x00000000000e7919 */ /* 0x000ea20000002500 */
[----:B------:R-:W5:Y:S01]  /*e730*/  LDC.64 R8, c[0x0][0x628] ;  /* 0x00018a00ff087b82 */ /* 0x000f620000000a00 */
[----:B------:R-:W-:Y:S01]  /*e740*/  ULDC UR6, c[0x0][0x150] ;  /* 0x0000540000067ab9 */ /* 0x000fe20000000800 */
[----:B------:R-:W-:Y:S01]  /*e750*/  IMAD.MOV.U32 R6, RZ, RZ, R19 ;  /* 0x000000ffff067224 */ /* 0x000fe200078e0013 */
[----:B------:R-:W0:Y:S01]  /*e760*/  S2R R16, SR_CTAID.Y ;  /* 0x0000000000107919 */ /* 0x000e220000002600 */
[----:B------:R-:W-:-:S04]  /*e770*/  IMAD.MOV.U32 R7, RZ, RZ, R22 ;  /* 0x000000ffff077224 */ /* 0x000fc800078e0016 */
[----:B------:R-:W0:Y:S08]  /*e780*/  LDC R17, c[0x0][0x144] ;  /* 0x00005100ff117b82 */ /* 0x000e300000000800 */
[----:B------:R-:W0:Y:S08]  /*e790*/  LDC R10, c[0x0][0x630] ;  /* 0x00018c00ff0a7b82 */ /* 0x000e300000000800 */
[----:B------:R-:W0:Y:S01]  /*e7a0*/  LDC.64 R12, c[0x0][0x620] ;  /* 0x00018800ff0c7b82 */ /* 0x000e220000000a00 */
[----:B-----5:R-:W-:-:S04]  /*e7b0*/  ISETP.NE.U32.AND P0, PT, R8, RZ, PT ;  /* 0x000000ff0800720c */ /* 0x020fc80003f05070 */
[----:B------:R-:W-:Y:S02]  /*e7c0*/  ISETP.NE.AND.EX P0, PT, R9, RZ, PT, P0 ;  /* 0x000000ff0900720c */ /* 0x000fe40003f05300 */
[----:B--2---:R-:W-:-:S05]  /*e7d0*/  I2FP.F32.U32 R0, R14 ;  /* 0x0000000e00007245 */ /* 0x004fca0000201000 */
[----:B------:R-:W-:-:S04]  /*e7e0*/  FMUL R0, R0, UR6 ;  /* 0x0000000600007c20 */ /* 0x000fc80008400000 */
[----:B------:R2:W0:Y:S02]  /*e7f0*/  F2I.U32.TRUNC.NTZ R15, R0 ;  /* 0x00000000000f7305 */ /* 0x000424000020f000 */
[----:B------:R-:W-:Y:S05]  /*e800*/  @!P0 BRA `(.L_x_298) ;  /* 0x0000000000288947 */ /* 0x000fea0003800000 */
[----:B--2---:R-:W2:Y:S02]  /*e810*/  LDC R0, c[0x0][0x634] ;  /* 0x00018d00ff007b82 */ /* 0x004ea40000000800 */
[----:B--2---:R-:W-:-:S05]  /*e820*/  IADD3 R7, P0, R19, R0, RZ ;  /* 0x0000000013077210 */ /* 0x004fca0007f1e0ff */
[----:B------:R-:W-:-:S04]  /*e830*/  IMAD.X R11, RZ, RZ, R22, P0 ;  /* 0x000000ffff0b7224 */ /* 0x000fc800000e0616 */
[----:B0-----:R-:W-:-:S04]  /*e840*/  IMAD.WIDE.U32 R2, R11, R8, RZ ;  /* 0x000000080b027225 */ /* 0x001fc800078e00ff */
[----:B------:R-:W-:-:S04]  /*e850*/  IMAD.WIDE.U32 R4, P0, R7, R9, R2 ;  /* 0x0000000907047225 */ /* 0x000fc80007800002 */
[----:B------:R-:W-:-:S04]  /*e860*/  IMAD.WIDE.U32 R2, R7, R8, RZ ;  /* 0x0000000807027225 */ /* 0x000fc800078e00ff */
[----:B------:R-:W-:Y:S01]  /*e870*/  IMAD.X R7, RZ, RZ, RZ, P0 ;  /* 0x000000ffff077224 */ /* 0x000fe200000e06ff */
[----:B------:R-:W-:Y:S01]  /*e880*/  IADD3 RZ, P0, R3, R4, RZ ;  /* 0x0000000403ff7210 */ /* 0x000fe20007f1e0ff */
[----:B------:R-:W-:-:S04]  /*e890*/  IMAD.MOV.U32 R6, RZ, RZ, R5 ;  /* 0x000000ffff067224 */ /* 0x000fc800078e0005 */
[----:B------:R-:W-:-:S08]  /*e8a0*/  IMAD.WIDE.U32.X R6, R11, R9, R6, P0 ;  /* 0x000000090b067225 */ /* 0x000fd000000e0406 */
.L_x_298:
[-CC-:B0-----:R-:W-:Y:S01]  /*e8b0*/  SHF.R.U64 R24, R6, R10.reuse, R7.reuse ;  /* 0x0000000a06187219 */ /* 0x181fe20000001207 */
[----:B------:R-:W0:Y:S01]  /*e8c0*/  LDC.64 R20, c[0x0][0x640] ;  /* 0x00019000ff147b82 */ /* 0x000e220000000a00 */
[----:B--2---:R-:W-:Y:S01]  /*e8d0*/  SHF.R.U32.HI R0, RZ, R10, R7 ;  /* 0x0000000aff007219 */ /* 0x004fe20000011607 */
[----:B------:R-:W-:Y:S01]  /*e8e0*/  IMAD.MOV.U32 R2, RZ, RZ, R19 ;  /* 0x000000ffff027224 */ /* 0x000fe200078e0013 */
[----:B------:R-:W-:Y:S01]  /*e8f0*/  IADD3 R5, P0, RZ, -R24, RZ ;  /* 0x80000018ff057210 */ /* 0x000fe20007f1e0ff */
[----:B------:R-:W-:Y:S01]  /*e900*/  IMAD.MOV R15, RZ, RZ, -R15 ;  /* 0x000000ffff0f7224 */ /* 0x000fe200078e0a0f */
[----:B------:R-:W-:Y:S01]  /*e910*/  ULDC UR6, c[0x0][0x154] ;  /* 0x0000550000067ab9 */ /* 0x000fe20000000800 */
[----:B------:R-:W-:Y:S02]  /*e920*/  IMAD.MOV.U32 R7, RZ, RZ, 0x1 ;  /* 0x00000001ff077424 */ /* 0x000fe400078e00ff */
[----:B------:R-:W2:Y:S01]  /*e930*/  LDC R4, c[0x0][0x618] ;  /* 0x00018600ff047b82 */ /* 0x000ea20000000800 */
[----:B------:R-:W-:-:S02]  /*e940*/  IMAD.X R3, RZ, RZ, ~R0, P0 ;  /* 0x000000ffff037224 */ /* 0x000fc400000e0e00 */
[----:B------:R-:W-:Y:S02]  /*e950*/  IMAD R15, R17, R15, R14 ;  /* 0x0000000f110f7224 */ /* 0x000fe400078e020e */
[-C--:B------:R-:W-:Y:S02]  /*e960*/  IMAD R0, R3, R12.reuse, RZ ;  /* 0x0000000c03007224 */ /* 0x080fe400078e02ff */
[----:B------:R-:W-:Y:S01]  /*e970*/  IMAD.MOV.U32 R3, RZ, RZ, R22 ;  /* 0x000000ffff037224 */ /* 0x000fe200078e0016 */
[----:B------:R-:W5:Y:S01]  /*e980*/  LDC R6, c[0x0][0x608] ;  /* 0x00018200ff067b82 */ /* 0x000f620000000800 */
[----:B------:R-:W-:-:S04]  /*e990*/  IMAD.WIDE.U32 R2, R5, R12, R2 ;  /* 0x0000000c05027225 */ /* 0x000fc800078e0002 */
[----:B------:R-:W-:-:S03]  /*e9a0*/  IMAD R5, R5, R13, R0 ;  /* 0x0000000d05057224 */ /* 0x000fc600078e0200 */
[----:B------:R-:W1:Y:S01]  /*e9b0*/  LDC R18, c[0x0][0x658] ;  /* 0x00019600ff127b82 */ /* 0x000e620000000800 */
[----:B------:R-:W-:Y:S01]  /*e9c0*/  I2FP.F32.U32 R0, R16 ;  /* 0x0000001000007245 */ /* 0x000fe20000201000 */
[----:B------:R-:W-:Y:S01]  /*e9d0*/  IMAD.IADD R3, R3, 0x1, R5 ;  /* 0x0000000103037824 */ /* 0x000fe200078e0205 */
[----:B0-----:R-:W-:Y:S01]  /*e9e0*/  ISETP.NE.U32.AND P0, PT, R20, RZ, PT ;  /* 0x000000ff1400720c */ /* 0x001fe20003f05070 */
[----:B------:R-:W-:Y:S02]  /*e9f0*/  IMAD.MOV.U32 R5, RZ, RZ, -0x1 ;  /* 0xffffffffff057424 */ /* 0x000fe400078e00ff */
[----:B------:R-:W-:Y:S02]  /*ea00*/  FMUL R0, R0, UR6 ;  /* 0x0000000600007c20 */ /* 0x000fe40008400000 */
[----:B------:R-:W0:Y:S01]  /*ea10*/  LDC R13, c[0x0][0x148] ;  /* 0x00005200ff0d7b82 */ /* 0x000e220000000800 */
[----:B--2---:R-:W-:Y:S01]  /*ea20*/  SHF.R.U64 R10, R2, R4, R3 ;  /* 0x00000004020a7219 */ /* 0x004fe20000001203 */
[----:B------:R2:W0:Y:S01]  /*ea30*/  F2I.U32.TRUNC.NTZ R12, R0 ;  /* 0x00000000000c7305 */ /* 0x000422000020f000 */
[----:B------:R-:W-:-:S02]  /*ea40*/  ISETP.NE.AND.EX P0, PT, R21, RZ, PT, P0 ;  /* 0x000000ff1500720c */ /* 0x000fc40003f05300 */
[----:B------:R-:W-:-:S03]  /*ea50*/  SHF.R.U32.HI R3, RZ, R4, R3 ;  /* 0x00000004ff037219 */ /* 0x000fc60000011603 */
[----:B------:R-:W0:Y:S01]  /*ea60*/  LDC R14, c[0x0][0x600] ;  /* 0x00018000ff0e7b82 */ /* 0x000e220000000800 */
[-CC-:B-----5:R-:W-:Y:S02]  /*ea70*/  SHF.R.U64 R8, R10, R6.reuse, R3.reuse ;  /* 0x000000060a087219 */ /* 0x1a0fe40000001203 */
[----:B------:R-:W-:-:S05]  /*ea80*/  SHF.R.U32.HI R3, RZ, R6, R3 ;  /* 0x00000006ff037219 */ /* 0x000fca0000011603 */
[----:B------:R-:W0:Y:S01]  /*ea90*/  LDC R19, c[0x0][0x648] ;  /* 0x00019200ff137b82 */ /* 0x000e220000000800 */
[-CC-:B-1----:R-:W-:Y:S02]  /*eaa0*/  SHF.R.U64 R11, R8, R18.reuse, R3.reuse ;  /* 0x00000012080b7219 */ /* 0x182fe40000001203 */
[-C--:B------:R-:W-:Y:S02]  /*eab0*/  SHF.L.U32 R5, R5, R18.reuse, RZ ;  /* 0x0000001205057219 */ /* 0x080fe400000006ff */
[-C--:B------:R-:W-:Y:S01]  /*eac0*/  SHF.R.U32.HI R3, RZ, R18.reuse, R3 ;  /* 0x00000012ff037219 */ /* 0x080fe20000011603 */
[----:B------:R-:W-:Y:S01]  /*ead0*/  IMAD.MOV.U32 R2, RZ, RZ, R11 ;  /* 0x000000ffff027224 */ /* 0x000fe200078e000b */
[----:B------:R-:W-:Y:S01]  /*eae0*/  SHF.L.U32 R34, R7, R18, RZ ;  /* 0x0000001207227219 */ /* 0x000fe200000006ff */
[----:B------:R-:W1:Y:S01]  /*eaf0*/  LDC R22, c[0x0][0x638] ;  /* 0x00018e00ff167b82 */ /* 0x000e620000000800 */
[----:B------:R-:W-:-:S07]  /*eb00*/  LOP3.LUT R17, RZ, R5, RZ, 0x33, !PT ;  /* 0x00000005ff117212 */ /* 0x000fce00078e33ff */
[----:B------:R-:W0:Y:S01]  /*eb10*/  LDC R23, c[0x0][0x610] ;  /* 0x00018400ff177b82 */ /* 0x000e220000000800 */
[----:B--2---:R-:W-:Y:S05]  /*eb20*/  @!P0 BRA `(.L_x_299) ;  /* 0x0000000000288947 */ /* 0x004fea0003800000 */
[----:B------:R-:W2:Y:S02]  /*eb30*/  LDC R0, c[0x0][0x64c] ;  /* 0x00019300ff007b82 */ /* 0x000ea40000000800 */
[----:B--2---:R-:W-:-:S05]  /*eb40*/  IADD3 R7, P0, R11, R0, RZ ;  /* 0x000000000b077210 */ /* 0x004fca0007f1e0ff */
        /* <DEDUP_REMOVED lines=8> */
.L_x_299:
[----:B0-----:R-:W-:Y:S01]  /*ebd0*/  SHF.R.U64 R0, R2, R19, R3 ;  /* 0x0000001302007219 */ /* 0x001fe20000001203 */
[----:B------:R-:W-:Y:S01]  /*ebe0*/  VIADD R3, R14, 0xffffffff ;  /* 0xffffffff0e037836 */ /* 0x000fe20000000000 */
[----:B------:R-:W-:Y:S01]  /*ebf0*/  LOP3.LUT R5, R8, R17, RZ, 0xc0, !PT ;  /* 0x0000001108057212 */ /* 0x000fe200078ec0ff */
[----:B------:R-:W-:Y:S01]  /*ec00*/  IMAD.MOV R12, RZ, RZ, -R12 ;  /* 0x000000ffff0c7224 */ /* 0x000fe200078e0a0c */
[----:B------:R-:W-:Y:S01]  /*ec10*/  R2UR UR22, R24 ;  /* 0x00000000181672ca */ /* 0x000fe200000e0000 */
[----:B------:R-:W-:Y:S01]  /*ec20*/  IMAD.MOV R2, RZ, RZ, -R0 ;  /* 0x000000ffff027224 */ /* 0x000fe200078e0a00 */
[----:B------:R-:W-:Y:S01]  /*ec30*/  LOP3.LUT R3, R10, R3, RZ, 0xc0, !PT ;  /* 0x000000030a037212 */ /* 0x000fe200078ec0ff */
[----:B------:R-:W-:Y:S02]  /*ec40*/  IMAD R34, R34, R0, R5 ;  /* 0x0000000022227224 */ /* 0x000fe400078e0205 */
[----:B------:R-:W-:Y:S02]  /*ec50*/  @P2 IMAD R15, R13, R12, R16 ;  /* 0x0000000c0d0f2224 */ /* 0x000fe400078e0210 */
[----:B-1----:R-:W-:-:S02]  /*ec60*/  IMAD R0, R2, R22, R11 ;  /* 0x0000001602007224 */ /* 0x002fc400078e020b */
[----:B------:R-:W-:Y:S02]  /*ec70*/  IMAD R34, R34, R23, R15 ;  /* 0x0000001722227224 */ /* 0x000fe400078e020f */
[----:B------:R-:W-:Y:S02]  /*ec80*/  IMAD R3, R0, R14, R3 ;  /* 0x0000000e00037224 */ /* 0x000fe400078e0203 */
[----:B------:R-:W-:-:S03]  /*ec90*/  IMAD.MOV.U32 R0, RZ, RZ, 0x1 ;  /* 0x00000001ff007424 */ /* 0x000fc600078e00ff */
[----:B------:R-:W-:Y:S02]  /*eca0*/  SEL R2, R3, R34, !P2 ;  /* 0x0000002203027207 */ /* 0x000fe40005000000 */
[----:B------:R-:W-:-:S03]  /*ecb0*/  SEL R34, R34, R3, !P2 ;  /* 0x0000000322227207 */ /* 0x000fc60005000000 */
[----:B------:R2:W-:Y:S04]  /*ecc0*/  STL [R1+0x88], R2 ;  /* 0x0000880201007387 */ /* 0x0005e80000100800 */
.L_x_297:
[----:B------:R0:W-:Y:S01]  /*ecd0*/  STL [R1+0x8c], R34 ;  /* 0x00008c2201007387 */ /* 0x0001e20000100800 */
[----:B------:R-:W-:-:S13]  /*ece0*/  LOP3.LUT P0, RZ, R0, 0xff, RZ, 0xc0, !PT ;  /* 0x000000ff00ff7812 */ /* 0x000fda000780c0ff */
[----:B0-----:R-:W-:Y:S05]  /*ecf0*/  @P0 BRA `(.L_x_300) ;  /* 0xffffff2400b00947 */ /* 0x001fea000383ffff */
[----:B------:R-:W-:Y:S05]  /*ed00*/  EXIT ;  /* 0x000000000000794d */ /* 0x000fea0003800000 */
.L_x_8:
[----:B------:R-:W2:Y:S01]  /*ed10*/  LDL R22, [R1+0x84] ;  /* 0x0000840001167983 */ /* 0x000ea20000100800 */
[----:B------:R-:W-:-:S03]  /*ed20*/  ULDC.64 UR4, c[0x0][0x650] ;  /* 0x0001940000047ab9 */ /* 0x000fc60000000a00 */
[----:B0-----:R-:W3:Y:S01]  /*ed30*/  LDL R23, [R1+0x80] ;  /* 0x0000800001177983 */ /* 0x001ee20000100800 */
[----:B------:R-:W-:Y:S01]  /*ed40*/  PRMT R4, RZ, 0x7610, R4 ;  /* 0x00007610ff047816 */ /* 0x000fe20000000004 */
[----:B------:R-:W-:Y:S02]  /*ed50*/  IMAD.MOV.U32 R5, RZ, RZ, -0x1 ;  /* 0xffffffffff057424 */ /* 0x000fe400078e00ff */
[----:B------:R-:W-:Y:S02]  /*ed60*/  IMAD.MOV.U32 R7, RZ, RZ, -0x1 ;  /* 0xffffffffff077424 */ /* 0x000fe400078e00ff */
[----:B------:R-:W-:Y:S01]  /*ed70*/  IMAD.MOV.U32 R6, RZ, RZ, -0x1 ;  /* 0xffffffffff067424 */ /* 0x000fe200078e00ff */
[----:B--2---:R-:W-:-:S04]  /*ed80*/  ISETP.GE.U32.AND P0, PT, R22, UR4, PT ;  /* 0x0000000416007c0c */ /* 0x004fc8000bf06070 */
[----:B---3--:R-:W-:-:S13]  /*ed90*/  ISETP.GE.U32.AND.EX P0, PT, R23, UR5, PT, P0 ;  /* 0x0000000517007c0c */ /* 0x008fda000bf06100 */
[----:B------:R-:W-:Y:S05]  /*eda0*/  @P0 BRA `(.L_x_301) ;  /* 0x00000004002c0947 */ /* 0x000fea0003800000 */
[----:B------:R-:W0:Y:S01]  /*edb0*/  LDC.64 R14, c[0x0][0x628] ;  /* 0x00018a00ff0e7b82 */ /* 0x000e220000000a00 */
[----:B------:R-:W-:Y:S02]  /*edc0*/  IMAD.MOV.U32 R8, RZ, RZ, R22 ;  /* 0x000000ffff087224 */ /* 0x000fe400078e0016 */
[----:B------:R-:W-:-:S05]  /*edd0*/  IMAD.MOV.U32 R9, RZ, RZ, R23 ;  /* 0x000000ffff097224 */ /* 0x000fca00078e0017 */
[----:B------:R-:W1:Y:S08]  /*ede0*/  LDC R10, c[0x0][0x630] ;  /* 0x00018c00ff0a7b82 */ /* 0x000e700000000800 */
[----:B------:R-:W2:Y:S01]  /*edf0*/  LDC.64 R16, c[0x0][0x620] ;  /* 0x00018800ff107b82 */ /* 0x000ea20000000a00 */
[----:B0-----:R-:W-:-:S04]  /*ee00*/  ISETP.NE.U32.AND P0, PT, R14, RZ, PT ;  /* 0x000000ff0e00720c */ /* 0x001fc80003f05070 */
[----:B------:R-:W-:-:S13]  /*ee10*/  ISETP.NE.AND.EX P0, PT, R15, RZ, PT, P0 ;  /* 0x000000ff0f00720c */ /* 0x000fda0003f05300 */
[----:B-12---:R-:W-:Y:S05]  /*ee20*/  @!P0 BRA `(.L_x_302) ;  /* 0x0000000000288947 */ /* 0x006fea0003800000 */
[----:B------:R-:W0:Y:S02]  /*ee30*/  LDC R4, c[0x0][0x634] ;  /* 0x00018d00ff047b82 */ /* 0x000e240000000800 */
[----:B0-----:R-:W-:-:S05]  /*ee40*/  IADD3 R9, P0, R22, R4, RZ ;  /* 0x0000000416097210 */ /* 0x001fca0007f1e0ff */
        /* <DEDUP_REMOVED lines=8> */
.L_x_302:
[----:B------:R-:W0:Y:S01]  /*eed0*/  LDC.64 R20, c[0x0][0x640] ;  /* 0x00019000ff147b82 */ /* 0x000e220000000a00 */
[-CC-:B------:R-:W-:Y:S02]  /*eee0*/  SHF.R.U64 R14, R8, R10.reuse, R9.reuse ;  /* 0x0000000a080e7219 */ /* 0x180fe40000001209 */
[----:B------:R-:W-:Y:S02]  /*eef0*/  SHF.R.U32.HI R4, RZ, R10, R9 ;  /* 0x0000000aff047219 */ /* 0x000fe40000011609 */
[----:B------:R-:W-:-:S03]  /*ef00*/  IADD3 R7, P0, RZ, -R14, RZ ;  /* 0x8000000eff077210 */ /* 0x000fc60007f1e0ff */
[----:B------:R-:W1:Y:S02]  /*ef10*/  LDC R8, c[0x0][0x618] ;  /* 0x00018600ff087b82 */ /* 0x000e640000000800 */
[----:B------:R-:W-:Y:S02]  /*ef20*/  IMAD.X R5, RZ, RZ, ~R4, P0 ;  /* 0x000000ffff057224 */ /* 0x000fe400000e0e04 */
[----:B------:R-:W-:Y:S02]  /*ef30*/  IMAD.MOV.U32 R4, RZ, RZ, R22 ;  /* 0x000000ffff047224 */ /* 0x000fe400078e0016 */
[-C--:B------:R-:W-:Y:S02]  /*ef40*/  IMAD R6, R5, R16.reuse, RZ ;  /* 0x0000001005067224 */ /* 0x080fe400078e02ff */
[----:B------:R-:W2:Y:S01]  /*ef50*/  LDC R18, c[0x0][0x608] ;  /* 0x00018200ff127b82 */ /* 0x000ea20000000800 */
[----:B------:R-:W-:Y:S02]  /*ef60*/  IMAD.MOV.U32 R5, RZ, RZ, R23 ;  /* 0x000000ffff057224 */ /* 0x000fe400078e0017 */
[----:B------:R-:W-:-:S05]  /*ef70*/  IMAD.WIDE.U32 R4, R7, R16, R4 ;  /* 0x0000001007047225 */ /* 0x000fca00078e0004 */
[----:B------:R-:W3:Y:S01]  /*ef80*/  LDC R19, c[0x0][0x658] ;  /* 0x00019600ff137b82 */ /* 0x000ee20000000800 */
[----:B------:R-:W-:Y:S01]  /*ef90*/  IMAD R7, R7, R17, R6 ;  /* 0x0000001107077224 */ /* 0x000fe200078e0206 */
[----:B0-----:R-:W-:Y:S01]  /*efa0*/  ISETP.NE.U32.AND P0, PT, R20, RZ, PT ;  /* 0x000000ff1400720c */ /* 0x001fe20003f05070 */
[----:B------:R-:W-:Y:S02]  /*efb0*/  IMAD.MOV.U32 R6, RZ, RZ, -0x1 ;  /* 0xffffffffff067424 */ /* 0x000fe400078e00ff */
[----:B------:R-:W-:Y:S01]  /*efc0*/  IMAD.IADD R5, R5, 0x1, R7 ;  /* 0x0000000105057824 */ /* 0x000fe200078e0207 */
[----:B------:R-:W-:Y:S02]  /*efd0*/  ISETP.NE.AND.EX P0, PT, R21, RZ, PT, P0 ;  /* 0x000000ff1500720c */ /* 0x000fe40003f05300 */
[----:B------:R-:W0:Y:S02]  /*efe0*/  LDC R17, c[0x0][0x600] ;  /* 0x00018000ff117b82 */ /* 0x000e240000000800 */
[----:B-1----:R-:W-:-:S02]  /*eff0*/  SHF.R.U64 R10, R4, R8, R5 ;  /* 0x00000008040a7219 */ /* 0x002fc40000001205 */
[----:B------:R-:W-:-:S04]  /*f000*/  SHF.R.U32.HI R5, RZ, R8, R5 ;  /* 0x00000008ff057219 */ /* 0x000fc80000011605 */
[----:B------:R-:W1:Y:S01]  /*f010*/  LDC R22, c[0x0][0x648] ;  /* 0x00019200ff167b82 */ /* 0x000e620000000800 */
[-CC-:B--2---:R-:W-:Y:S02]  /*f020*/  SHF.R.U64 R15, R10, R18.reuse, R5.reuse ;  /* 0x000000120a0f7219 */ /* 0x184fe40000001205 */
[----:B------:R-:W-:Y:S01]  /*f030*/  SHF.R.U32.HI R4, RZ, R18, R5 ;  /* 0x00000012ff047219 */ /* 0x000fe20000011605 */
[----:B------:R-:W-:-:S04]  /*f040*/  IMAD.MOV.U32 R18, RZ, RZ, 0x1 ;  /* 0x00000001ff127424 */ /* 0x000fc800078e00ff */
[----:B------:R-:W2:Y:S01]  /*f050*/  LDC R23, c[0x0][0x638] ;  /* 0x00018e00ff177b82 */ /* 0x000ea20000000800 */
[-CC-:B---3--:R-:W-:Y:S02]  /*f060*/  SHF.R.U64 R16, R15, R19.reuse, R4.reuse ;  /* 0x000000130f107219 */ /* 0x188fe40000001204 */
[-C--:B------:R-:W-:Y:S02]  /*f070*/  SHF.L.U32 R6, R6, R19.reuse, RZ ;  /* 0x0000001306067219 */ /* 0x080fe400000006ff */
[----:B------:R-:W-:Y:S01]  /*f080*/  SHF.R.U32.HI R5, RZ, R19, R4 ;  /* 0x00000013ff057219 */ /* 0x000fe20000011604 */
[----:B------:R-:W-:Y:S01]  /*f090*/  IMAD.MOV.U32 R4, RZ, RZ, R16 ;  /* 0x000000ffff047224 */ /* 0x000fe200078e0010 */
[----:B------:R-:W-:Y:S01]  /*f0a0*/  LOP3.LUT R24, RZ, R6, RZ, 0x33, !PT ;  /* 0x00000006ff187212 */ /* 0x000fe200078e33ff */
[----:B------:R-:W3:Y:S01]  /*f0b0*/  LDC R25, c[0x0][0x610] ;  /* 0x00018400ff197b82 */ /* 0x000ee20000000800 */
[----:B------:R-:W-:Y:S05]  /*f0c0*/  @!P0 BRA `(.L_x_303) ;  /* 0x0000000000288947 */ /* 0x000fea0003800000 */
        /* <DEDUP_REMOVED lines=10> */
.L_x_303:
[----:B-1----:R-:W-:Y:S01]  /*f170*/  SHF.R.U64 R4, R4, R22, R5 ;  /* 0x0000001604047219 */ /* 0x002fe20000001205 */
[----:B0-----:R-:W-:Y:S01]  /*f180*/  VIADD R7, R17, 0xffffffff ;  /* 0xffffffff11077836 */ /* 0x001fe20000000000 */
[----:B------:R-:W-:Y:S01]  /*f190*/  SHF.L.U32 R18, R18, R19, RZ ;  /* 0x0000001312127219 */ /* 0x000fe200000006ff */
[----:B------:R-:W-:Y:S01]  /*f1a0*/  @P2 IMAD R0, R11, R12, R2 ;  /* 0x0000000c0b002224 */ /* 0x000fe200078e0202 */
[----:B------:R-:W-:Y:S01]  /*f1b0*/  LOP3.LUT R3, R15, R24, RZ, 0xc0, !PT ;  /* 0x000000180f037212 */ /* 0x000fe200078ec0ff */
[----:B------:R-:W-:Y:S01]  /*f1c0*/  IMAD.MOV R5, RZ, RZ, -R4 ;  /* 0x000000ffff057224 */ /* 0x000fe200078e0a04 */
[----:B------:R-:W-:Y:S01]  /*f1d0*/  LOP3.LUT R7, R10, R7, RZ, 0xc0, !PT ;  /* 0x000000070a077212 */ /* 0x000fe200078ec0ff */
[----:B------:R-:W-:Y:S02]  /*f1e0*/  IMAD.MOV.U32 R6, RZ, RZ, R14 ;  /* 0x000000ffff067224 */ /* 0x000fe400078e000e */
[----:B------:R-:W-:Y:S02]  /*f1f0*/  IMAD R3, R18, R4, R3 ;  /* 0x0000000412037224 */ /* 0x000fe400078e0203 */
[----:B--2---:R-:W-:-:S02]  /*f200*/  IMAD R2, R5, R23, R16 ;  /* 0x0000001705027224 */ /* 0x004fc400078e0210 */
[----:B---3--:R-:W-:Y:S02]  /*f210*/  IMAD R0, R3, R25, R0 ;  /* 0x0000001903007224 */ /* 0x008fe400078e0200 */
[----:B------:R-:W-:Y:S02]  /*f220*/  IMAD R5, R2, R17, R7 ;  /* 0x0000001102057224 */ /* 0x000fe400078e0207 */
[----:B------:R-:W-:-:S03]  /*f230*/  IMAD.MOV.U32 R4, RZ, RZ, 0x1 ;  /* 0x00000001ff047424 */ /* 0x000fc600078e00ff */
[----:B------:R-:W-:Y:S02]  /*f240*/  SEL R7, R5, R0, !P2 ;  /* 0x0000000005077207 */ /* 0x000fe40005000000 */
[----:B------:R-:W-:-:S07]  /*f250*/  SEL R5, R0, R5, !P2 ;  /* 0x0000000500057207 */ /* 0x000fce0005000000 */
.L_x_301:
[----:B------:R-:W-:-:S08]  /*f260*/  NOP ;  /* 0x0000000000007918 */ /* 0x000fd00000000000 */
[----:B------:R-:W0:-:S00]  /*f270*/  USETMAXREG.DEALLOC.CTAPOOL 0x28 ;  /* 0x00000028000079c8 */ /* 0x000e0000080e0500 */
[----:B------:R-:W-:-:S13]  /*f280*/  ISETP.NE.AND P0, PT, RZ, UR8, PT ;  /* 0x00000008ff007c0c */ /* 0x000fda000bf05270 */
[----:B------:R-:W-:Y:S05]  /*f290*/  @P0 EXIT ;  /* 0x000000000000094d */ /* 0x000fea0003800000 */
[----:B0-----:R-:W-:Y:S01]  /*f2a0*/  LOP3.LUT P0, RZ, R4, 0xff, RZ, 0xc0, !PT ;  /* 0x000000ff04ff7812 */ /* 0x001fe2000780c0ff */
[----:B------:R-:W-:Y:S02]  /*f2b0*/  IMAD.MOV.U32 R0, RZ, RZ, 0x1 ;  /* 0x00000001ff007424 */ /* 0x000fe400078e00ff */
[----:B------:R-:W-:-:S10]  /*f2c0*/  IMAD.MOV.U32 R8, RZ, RZ, RZ ;  /* 0x000000ffff087224 */ /* 0x000fd400078e00ff */
[----:B------:R-:W-:Y:S05]  /*f2d0*/  @!P0 BRA `(.L_x_304) ;  /* 0x0000000c009c8947 */ /* 0x000fea0003800000 */
[----:B------:R-:W0:Y:S01]  /*f2e0*/  S2UR UR8, SR_CgaCtaId ;  /* 0x00000000000879c3 */ /* 0x000e220000008800 */
[----:B------:R-:W-:Y:S01]  /*f2f0*/  ULDC UR4, c[0x0][0x28c] ;  /* 0x0000a30000047ab9 */ /* 0x000fe20000000800 */
[----:B------:R-:W-:Y:S01]  /*f300*/  ULDC UR5, c[0x0][0x600] ;  /* 0x0001800000057ab9 */ /* 0x000fe20000000800 */
[----:B------:R-:W-:Y:S01]  /*f310*/  UIADD3 UR14, UR4, 0x3f, URZ ;  /* 0x0000003f040e7890 */ /* 0x000fe2000fffe03f */
[----:B------:R-:W-:Y:S01]  /*f320*/  BSSY B0, `(.L_x_304) ;  /* 0x00000e2000007945 */ /* 0x000fe20003800000 */
[----:B------:R-:W-:Y:S01]  /*f330*/  ULDC UR11, c[0x0][0x658] ;  /* 0x00019600000b7ab9 */ /* 0x000fe20000000800 */
[----:B------:R-:W-:Y:S01]  /*f340*/  UMOV UR12, 0xffffffff ;  /* 0xffffffff000c7882 */ /* 0x000fe20000000000 */
[----:B------:R-:W-:Y:S01]  /*f350*/  UMOV UR16, 0x1 ;  /* 0x0000000100107882 */ /* 0x000fe20000000000 */
[----:B------:R-:W-:Y:S01]  /*f360*/  USHF.R.S32.HI UR15, URZ, 0x1f, UR14 ;  /* 0x0000001f3f0f7899 */ /* 0x000fe2000801140e */
[----:B------:R-:W-:Y:S01]  /*f370*/  IMAD.MOV.U32 R9, RZ, RZ, 0x1 ;  /* 0x00000001ff097424 */ /* 0x000fe200078e00ff */
[----:B------:R-:W-:Y:S01]  /*f380*/  ULDC UR9, c[0x0][0xc] ;  /* 0x0000030000097ab9 */ /* 0x000fe20000000800 */
[----:B------:R-:W-:Y:S01]  /*f390*/  UIADD3 UR4, UR5, -0x1, URZ ;  /* 0xffffffff05047890 */ /* 0x000fe2000fffe03f */
[----:B------:R-:W-:Y:S01]  /*f3a0*/  IMAD.MOV.U32 R0, RZ, RZ, 0x1 ;  /* 0x00000001ff007424 */ /* 0x000fe200078e00ff */
[----:B------:R-:W-:Y:S01]  /*f3b0*/  USHF.L.U32 UR18, UR12, UR11, URZ ;  /* 0x0000000b0c127299 */ /* 0x000fe2000800063f */
[----:B------:R-:W-:Y:S01]  /*f3c0*/  IMAD.MOV.U32 R8, RZ, RZ, RZ ;  /* 0x000000ffff087224 */ /* 0x000fe200078e00ff */
[----:B------:R-:W-:Y:S01]  /*f3d0*/  USHF.L.U32 UR5, UR16, UR11, URZ ;  /* 0x0000000b10057299 */ /* 0x000fe2000800063f */
[----:B------:R-:W-:Y:S01]  /*f3e0*/  ULDC UR12, c[0x0][0x10] ;  /* 0x00000400000c7ab9 */ /* 0x000fe20000000800 */
[----:B------:R-:W-:Y:S01]  /*f3f0*/  ULEA.HI UR15, UR15, UR14, URZ, 0x6 ;  /* 0x0000000e0f0f7291 */ /* 0x000fe2000f8f303f */
[----:B------:R-:W-:Y:S01]  /*f400*/  UMOV UR22, 0x55 ;  /* 0x0000005500167882 */ /* 0x000fe20000000000 */
[----:B------:R-:W-:-:S02]  /*f410*/  ULOP3.LUT UR29, UR13, 0x2, URZ, 0xfc, !UPT ;  /* 0x000000020d1d7892 */ /* 0x000fc4000f8efc3f */
[----:B------:R-:W-:Y:S02]  /*f420*/  USHF.R.S32.HI UR19, URZ, 0x6, UR15 ;  /* 0x000000063f137899 */ /* 0x000fe4000801140f */
[----:B0-----:R-:W-:Y:S02]  /*f430*/  ULOP3.LUT UR10, UR8, 0x1, URZ, 0xc0, !UPT ;  /* 0x00000001080a7892 */ /* 0x001fe4000f8ec03f */
[----:B------:R-:W-:Y:S02]  /*f440*/  USHF.R.U32.HI UR30, URZ, 0x1, UR8 ;  /* 0x000000013f1e7899 */ /* 0x000fe40008011608 */
[----:B------:R-:W-:Y:S02]  /*f450*/  USHF.L.U32 UR6, UR8, 0x7, URZ ;  /* 0x0000000708067899 */ /* 0x000fe4000800063f */
[----:B------:R-:W-:Y:S02]  /*f460*/  USHF.L.U32 UR7, UR8, 0xd, URZ ;  /* 0x0000000d08077899 */ /* 0x000fe4000800063f */
[----:B------:R-:W-:-:S02]  /*f470*/  ULOP3.LUT UR8, UR8, 0xfffffffe, URZ, 0xc0, !UPT ;  /* 0xfffffffe08087892 */ /* 0x000fc4000f8ec03f */
[----:B------:R-:W-:Y:S02]  /*f480*/  UISETP.GT.U32.AND UP0, UPT, UR10, 0xffff, UPT ;  /* 0x0000ffff0a00788c */ /* 0x000fe4000bf04070 */
[----:B------:R-:W-:Y:S02]  /*f490*/  USHF.L.U32 UR20, UR16, UR8, URZ ;  /* 0x0000000810147299 */ /* 0x000fe4000800063f */
[----:B------:R-:W-:Y:S02]  /*f4a0*/  ULOP3.LUT UR11, UR8, 0x1, URZ, 0xfc, !UPT ;  /* 0x00000001080b7892 */ /* 0x000fe4000f8efc3f */
[----:B------:R-:W-:Y:S02]  /*f4b0*/  UIMAD.WIDE.U32 UR8, UR9, UR12, URZ ;  /* 0x0000000c090872a5 */ /* 0x000fe4000f8e003f */
[----:B------:R-:W-:Y:S01]  /*f4c0*/  USEL UR10, UR10, 0xffff, !UP0 ;  /* 0x0000ffff0a0a7887 */ /* 0x000fe2000c000000 */
[----:B------:R-:W-:Y:S01]  /*f4d0*/  ULDC UR12, c[0x0][0x14] ;  /* 0x00000500000c7ab9 */ /* 0x000fe20000000800 */
[----:B------:R-:W-:-:S02]  /*f4e0*/  USHF.L.U32 UR11, UR16, UR11, URZ ;  /* 0x0000000b100b7299 */ /* 0x000fc4000800063f */
[----:B------:R-:W-:Y:S02]  /*f4f0*/  UIMAD.WIDE.U32 UR24, UR8, UR12, URZ ;  /* 0x0000000c081872a5 */ /* 0x000fe4000f8e003f */
[----:B------:R-:W-:Y:S02]  /*f500*/  UIMAD UR21, UR9, UR12, URZ ;  /* 0x0000000c091572a4 */ /* 0x000fe4000f8e023f */
[----:B------:R-:W-:Y:S02]  /*f510*/  ULOP3.LUT UR10, UR10, 0xffff, URZ, 0xc0, !UPT ;  /* 0x0000ffff0a0a7892 */ /* 0x000fe4000f8ec03f */
[----:B------:R-:W-:Y:S02]  /*f520*/  ULOP3.LUT UR6, UR6, 0x80, URZ, 0xc0, !UPT ;  /* 0x0000008006067892 */ /* 0x000fe4000f8ec03f */
[----:B------:R-:W-:Y:S02]  /*f530*/  ULOP3.LUT UR7, UR7, 0x2000, URZ, 0xc0, !UPT ;  /* 0x0000200007077892 */ /* 0x000fe4000f8ec03f */
[----:B------:R-:W-:-:S02]  /*f540*/  ULOP3.LUT UR18, URZ, UR18, URZ, 0x33, !UPT ;  /* 0x000000123f127292 */ /* 0x000fc4000f8e333f */
[----:B------:R-:W-:Y:S02]  /*f550*/  ULOP3.LUT UR20, UR20, UR11, URZ, 0xfc, !UPT ;  /* 0x0000000b14147292 */ /* 0x000fe4000f8efc3f */
[----:B------:R-:W-:Y:S02]  /*f560*/  UIADD3 UR21, UR25, UR21, URZ ;  /* 0x0000001519157290 */ /* 0x000fe4000fffe03f */
[----:B------:R-:W-:Y:S02]  /*f570*/  USHF.L.U32 UR22, UR22, UR10, URZ ;  /* 0x0000000a16167299 */ /* 0x000fe4000800063f */
[----:B------:R-:W-:Y:S01]  /*f580*/  UIADD3 UR31, UR19, 0x1, URZ ;  /* 0x00000001131f7890 */ /* 0x000fe2000fffe03f */
[----:B------:R-:W-:-:S11]  /*f590*/  ULDC.64 UR32, c[0x0][0x198] ;  /* 0x0000660000207ab9 */ /* 0x000fd60000000a00 */
.L_x_315:
[----:B------:R-:W-:-:S03]  /*f5a0*/  UMOV UR8, 0xffffffff ;  /* 0xffffffff00087882 */ /* 0x000fc60000000000 */
[----:B------:R-:W-:Y:S05]  /*f5b0*/  BRA.DIV UR8, `(.L_x_305) ;  /* 0x0000001208947947 */ /* 0x000fea000b800000 */
[----:B------:R-:W-:-:S13]  /*f5c0*/  ELECT P0, URZ, PT ;  /* 0x00000000003f782f */ /* 0x000fda0003800000 */
.L_x_331:
[----:B------:R-:W0:Y:S01]  /*f5d0*/  LDC R2, c[0x0][0x28c] ;  /* 0x0000a300ff027b82 */ /* 0x000e220000000800 */
[----:B------:R-:W-:Y:S01]  /*f5e0*/  BSSY B1, `(.L_x_306) ;  /* 0x000003d000017945 */ /* 0x000fe20003800000 */
[----:B0-----:R-:W-:-:S13]  /*f5f0*/  ISETP.LT.OR P0, PT, R2, 0x1, !P0 ;  /* 0x000000010200780c */ /* 0x001fda0004701670 */
[----:B------:R-:W-:Y:S05]  /*f600*/  @P0 BRA `(.L_x_307) ;  /* 0x0000000000e80947 */ /* 0x000fea0003800000 */
[----:B------:R-:W-:Y:S01]  /*f610*/  LEA R5, R5, UR30, 0x2 ;  /* 0x0000001e05057c11 */ /* 0x000fe2000f8e10ff */
[----:B------:R-:W-:Y:S01]  /*f620*/  IMAD.MOV.U32 R13, RZ, RZ, RZ ;  /* 0x000000ffff0d7224 */ /* 0x000fe200078e00ff */
[----:B------:R-:W-:Y:S01]  /*f630*/  LEA R7, R7, UR6, 0x8 ;  /* 0x0000000607077c11 */ /* 0x000fe2000f8e40ff */
[----:B------:R-:W-:Y:S02]  /*f640*/  IMAD.U32 R14, RZ, RZ, UR31 ;  /* 0x0000001fff0e7e24 */ /* 0x000fe4000f8e00ff */
[----:B------:R-:W-:Y:S02]  /*f650*/  IMAD.MOV.U32 R2, RZ, RZ, R0 ;  /* 0x000000ffff027224 */ /* 0x000fe400078e0000 */
[----:B------:R-:W-:Y:S02]  /*f660*/  IMAD.MOV.U32 R3, RZ, RZ, R8 ;  /* 0x000000ffff037224 */ /* 0x000fe400078e0008 */
[----:B------:R-:W-:-:S07]  /*f670*/  IMAD.SHL.U32 R10, R5, 0x20, RZ ;  /* 0x00000020050a7824 */ /* 0x000fce00078e00ff */
.L_x_310:
[----:B------:R-:W0:Y:S01]  /*f680*/  S2R R5, SR_CgaCtaId ;  /* 0x0000000000057919 */ /* 0x000e220000008800 */
[----:B------:R-:W-:Y:S01]  /*f690*/  MOV R4, 0x400 ;  /* 0x0000040000047802 */ /* 0x000fe20000000f00 */
[----:B------:R-:W1:Y:S03]  /*f6a0*/  S2R R15, SR_TID.X ;  /* 0x00000000000f7919 */ /* 0x000e660000002100 */
[----:B0-----:R-:W-:Y:S02]  /*f6b0*/  LEA R12, R5, R4, 0x18 ;  /* 0x00000004050c7211 */ /* 0x001fe400078ec0ff */
[----:B------:R-:W-:Y:S02]  /*f6c0*/  SHF.L.U32 R4, R2, 0x1f, RZ ;  /* 0x0000001f02047819 */ /* 0x000fe400000006ff */
[----:B-1----:R-:W-:Y:S01]  /*f6d0*/  LOP3.LUT P1, RZ, R15, 0x7f, RZ, 0xc0, !PT ;  /* 0x0000007f0fff7812 */ /* 0x002fe2000782c0ff */
[----:B------:R-:W-:-:S04]  /*f6e0*/  IMAD R11, R3, 0x8, R12 ;  /* 0x00000008030b7824 */ /* 0x000fc800078e020c */
[----:B------:R-:W0:Y:S08]  /*f6f0*/  SYNCS.PHASECHK.TRANS64.TRYWAIT P0, [R11+URZ+0x48], R4 ;  /* 0x000048040b0075a7 */ /* 0x000e30000800017f */
[----:B------:R-:W1:Y:S01]  /*f700*/  @!P1 LDC R5, c[0x0][0x500] ;  /* 0x00014000ff059b82 */ /* 0x000e620000000800 */
[----:B0-----:R-:W-:Y:S05]  /*f710*/  @!P0 BRA `(.L_x_308) ;  /* 0x00000010005c8947 */ /* 0x001fea0003800000 */
.L_x_332:
[----:B------:R-:W-:Y:S01]  /*f720*/  UPRMT UR8, UR29, 0x9910, URZ ;  /* 0x000099101d087896 */ /* 0x000fe2000800003f */
[----:B-1----:R1:W-:Y:S03]  /*f730*/  @!P1 SYNCS.ARRIVE.TRANS64 RZ, [R11+URZ], R5 ;  /* 0x000000050bff99a7 */ /* 0x0023e6000800003f */
[----:B------:R-:W-:-:S06]  /*f740*/  UISETP.NE.AND UP0, UPT, UR8, 0x2, UPT ;  /* 0x000000020800788c */ /* 0x000fcc000bf05270 */
[----:B------:R-:W-:-:S13]  /*f750*/  PLOP3.LUT P0, PT, PT, PT, UP0, 0x80, 0x0 ;  /* 0x000000000000781c */ /* 0x000fda0003f0f008 */
[----:B-1----:R-:W-:Y:S05]  /*f760*/  @P0 BRA `(.L_x_309) ;  /* 0x0000000000040947 */ /* 0x002fea0003800000 */
[----:B------:R-:W-:Y:S01]  /*f770*/  BPT.TRAP 0x1 ;  /* 0x000000040000795c */ /* 0x000fe20000300000 */
.L_x_309:
[C---:B0-----:R-:W-:Y:S01]  /*f780*/  LEA R4, R3.reuse, UR30, 0x2 ;  /* 0x0000001e03047c11 */ /* 0x041fe2000f8e10ff */
[----:B------:R-:W-:Y:S01]  /*f790*/  VIADD R14, R14, 0xffffffff ;  /* 0xffffffff0e0e7836 */ /* 0x000fe20000000000 */
[----:B------:R-:W-:Y:S01]  /*f7a0*/  R2UR UR11, R3 ;  /* 0x00000000030b72ca */ /* 0x000fe200000e0000 */
[----:B------:R-:W-:Y:S01]  /*f7b0*/  UIADD3 UR14, UP0, UR32, 0xf0, URZ ;  /* 0x000000f0200e7890 */ /* 0x000fe2000ff1e03f */
[----:B------:R-:W-:Y:S01]  /*f7c0*/  R2UR UR26, R12 ;  /* 0x000000000c1a72ca */ /* 0x000fe200000e0000 */
[----:B------:R-:W-:Y:S01]  /*f7d0*/  IMAD.U32 R4, R4, 0x800, R12 ;  /* 0x0000080004047824 */ /* 0x000fe200078e000c */
[----:B------:R-:W-:Y:S01]  /*f7e0*/  R2UR UR27, R10 ;  /* 0x000000000a1b72ca */ /* 0x000fe200000e0000 */
[----:B------:R-:W-:Y:S01]  /*f7f0*/  UIADD3 UR34, UP1, UR32, 0x1f0, URZ ;  /* 0x000001f020227890 */ /* 0x000fe2000ff3e03f */
[----:B------:R-:W-:Y:S01]  /*f800*/  R2UR UR9, R11 ;  /* 0x000000000b0972ca */ /* 0x000fe200000e0000 */
[----:B------:R-:W-:Y:S01]  /*f810*/  UIADD3.X UR15, URZ, UR33, URZ, UP0, !UPT ;  /* 0x000000213f0f7290 */ /* 0x000fe200087fe43f */
[----:B------:R-:W-:Y:S01]  /*f820*/  R2UR UR8, R4 ;  /* 0x00000000040872ca */ /* 0x000fe200000e0000 */
[----:B------:R-:W-:Y:S01]  /*f830*/  UPRMT UR23, URZ, 0x5410, UR22 ;  /* 0x000054103f177896 */ /* 0x000fe20008000016 */
[----:B------:R-:W-:Y:S01]  /*f840*/  R2UR UR10, R13 ;  /* 0x000000000d0a72ca */ /* 0x000fe200000e0000 */
[----:B------:R-:W-:Y:S01]  /*f850*/  VIADD R3, R3, 0x1 ;  /* 0x0000000103037836 */ /* 0x000fe20000000000 */
[----:B------:R-:W-:Y:S01]  /*f860*/  R2UR UR12, R6 ;  /* 0x00000000060c72ca */ /* 0x000fe200000e0000 */
[----:B------:R-:W-:Y:S01]  /*f870*/  ULEA UR11, UR11, UR7, 0xe ;  /* 0x000000070b0b7291 */ /* 0x000fe2000f8e703f */
[----:B------:R-:W-:Y:S01]  /*f880*/  R2UR UR28, R7 ;  /* 0x00000000071c72ca */ /* 0x000fe200000e0000 */
[----:B------:R-:W-:Y:S01]  /*f890*/  UPRMT UR36, URZ, 0x5410, UR20 ;  /* 0x000054103f247896 */ /* 0x000fe20008000014 */
[----:B------:R-:W-:Y:S01]  /*f8a0*/  ISETP.GT.AND P1, PT, R14, 0x1, PT ;  /* 0x000000010e00780c */ /* 0x000fe20003f24270 */
[----:B------:R-:W-:Y:S01]  /*f8b0*/  UIADD3 UR26, UR26, 0x12180, UR11 ;  /* 0x000121801a1a7890 */ /* 0x000fe2000fffe00b */
[----:B------:R-:W-:Y:S01]  /*f8c0*/  ISETP.NE.AND P0, PT, R3, 0x9, PT ;  /* 0x000000090300780c */ /* 0x000fe20003f05270 */
[----:B------:R-:W-:Y:S01]  /*f8d0*/  UIADD3.X UR35, URZ, UR33, URZ, UP1, !UPT ;  /* 0x000000213f237290 */ /* 0x000fe20008ffe43f */
[----:B------:R-:W-:Y:S01]  /*f8e0*/  VIADD R13, R13, 0x40 ;  /* 0x000000400d0d7836 */ /* 0x000fe20000000000 */
[----:B------:R-:W-:Y:S01]  /*f8f0*/  UIADD3 UR8, UR8, 0x180, URZ ;  /* 0x0000018008087890 */ /* 0x000fe2000fffe03f */
[----:B------:R-:W-:Y:S01]  /*f900*/  SEL R5, RZ, 0x1, P0 ;  /* 0x00000001ff057807 */ /* 0x000fe20000000000 */
[----:B------:R-:W-:Y:S01]  /*f910*/  UMOV UR16, 0x0 ;  /* 0x0000000000107882 */ /* 0x000fe20000000000 */
[----:B------:R-:W-:Y:S01]  /*f920*/  UMOV UR17, 0x10000000 ;  /* 0x1000000000117882 */ /* 0x000fe20000000000 */
[----:B------:R-:W-:Y:S01]  /*f930*/  UMOV UR11, UR27 ;  /* 0x0000001b000b7c82 */ /* 0x000fe20008000000 */
[----:B------:R-:W-:-:S02]  /*f940*/  LOP3.LUT R2, R2, R5, RZ, 0x3c, !PT ;  /* 0x0000000502027212 */ /* 0x000fc400078e3cff */
[----:B------:R-:W-:Y:S02]  /*f950*/  SEL R3, R3, RZ, P0 ;  /* 0x000000ff03037207 */ /* 0x000fe40000000000 */
[----:B------:R0:W-:Y:S02]  /*f960*/  UTMALDG.3D.MULTICAST [UR8], [UR14], UR23, desc[UR16] ;  /* 0x000010080e0073b4 */ /* 0x0001e40008011817 */
[----:B0-----:R-:W-:Y:S01]  /*f970*/  UMOV UR8, UR26 ;  /* 0x0000001a00087c82 */ /* 0x001fe20008000000 */
[----:B------:R-:W-:Y:S02]  /*f980*/  UMOV UR11, UR28 ;  /* 0x0000001c000b7c82 */ /* 0x000fe40008000000 */
[----:B------:R0:W-:Y:S02]  /*f990*/  UTMALDG.3D.MULTICAST [UR8], [UR34], UR36, desc[UR16] ;  /* 0x00001008220073b4 */ /* 0x0001e40008011824 */
[----:B0-----:R-:W-:Y:S05]  /*f9a0*/  @P1 BRA `(.L_x_310) ;  /* 0xfffffffc00341947 */ /* 0x001fea000383ffff */
.L_x_307:
[----:B------:R-:W-:Y:S05]  /*f9b0*/  BSYNC B1 ;  /* 0x0000000000017941 */ /* 0x000fea0003800000 */
.L_x_306:
[----:B------:R-:W2:Y:S01]  /*f9c0*/  LDL.LU R15, [R1+0x80] ;  /* 0x00008000010f7983 */ /* 0x000ea20000300800 */
[----:B------:R-:W-:Y:S01]  /*f9d0*/  LOP3.LUT P1, RZ, R9, 0xff, RZ, 0xc0, !PT ;  /* 0x000000ff09ff7812 */ /* 0x000fe2000782c0ff */
[----:B------:R-:W-:Y:S01]  /*f9e0*/  VIADD R8, R8, UR19 ;  /* 0x0000001308087c36 */ /* 0x000fe20008000000 */
[----:B------:R-:W-:Y:S01]  /*f9f0*/  ULDC.64 UR8, c[0x0][0x650] ;  /* 0x0001940000087ab9 */ /* 0x000fe20000000a00 */
[----:B------:R-:W3:Y:S01]  /*fa00*/  LDL.LU R12, [R1+0x84] ;  /* 0x00008400010c7983 */ /* 0x000ee20000300800 */
[----:B------:R-:W-:Y:S01]  /*fa10*/  IMAD.U32 R5, RZ, RZ, UR19 ;  /* 0x00000013ff057e24 */ /* 0x000fe2000f8e00ff */
[----:B------:R-:W-:Y:S01]  /*fa20*/  UISETP.GE.U32.AND UP0, UPT, UR19, 0x9, UPT ;  /* 0x000000091300788c */ /* 0x000fe2000bf06070 */
[----:B------:R-:W-:Y:S01]  /*fa30*/  ISETP.GT.U32.AND P0, PT, R8, 0x8, PT ;  /* 0x000000080800780c */ /* 0x000fe20003f04070 */
[----:B------:R-:W-:Y:S01]  /*fa40*/  BSSY B1, `(.L_x_311) ;  /* 0x000006d000017945 */ /* 0x000fe20003800000 */
[----:B------:R-:W-:Y:S01]  /*fa50*/  IMAD.MOV.U32 R7, RZ, RZ, -0x1 ;  /* 0xffffffffff077424 */ /* 0x000fe200078e00ff */
[----:B------:R-:W-:Y:S01]  /*fa60*/  PRMT R9, RZ, 0x7610, R9 ;  /* 0x00007610ff097816 */ /* 0x000fe20000000009 */
[----:B------:R-:W-:Y:S01]  /*fa70*/  IMAD.MOV.U32 R6, RZ, RZ, -0x1 ;  /* 0xffffffffff067424 */ /* 0x000fe200078e00ff */
[----:B------:R-:W-:-:S02]  /*fa80*/  ISETP.LT.U32.AND P0, PT, R5, 0x9, P0 ;  /* 0x000000090500780c */ /* 0x000fc40000701070 */
[----:B------:R-:W0:Y:S01]  /*fa90*/  @P1 S2R R3, SR_CgaCtaId ;  /* 0x0000000000031919 */ /* 0x000e220000008800 */
[----:B------:R-:W-:Y:S02]  /*faa0*/  @P1 MOV R2, 0x400 ;  /* 0x0000040000021802 */ /* 0x000fe40000000f00 */
[----:B------:R-:W-:Y:S02]  /*fab0*/  PLOP3.LUT P3, PT, PT, PT, UP0, 0x80, 0x0 ;  /* 0x000000000000781c */ /* 0x000fe40003f6f008 */
[----:B0-----:R-:W-:Y:S01]  /*fac0*/  @P1 LEA R4, R3, R2, 0x18 ;  /* 0x0000000203041211 */ /* 0x001fe200078ec0ff */
[----:B------:R-:W-:-:S03]  /*fad0*/  IMAD.WIDE.U32 R2, R8, 0x38e38e39, RZ ;  /* 0x38e38e3908027825 */ /* 0x000fc600078e00ff */
[----:B------:R0:W-:Y:S02]  /*fae0*/  @P1 SYNCS.ARRIVE.TRANS64.A1T0 RZ, [R4+URZ+0xa8], RZ ;  /* 0x0000a8ff04ff19a7 */ /* 0x0001e4000810003f */
[----:B------:R-:W-:Y:S02]  /*faf0*/  SHF.R.U32.HI R5, RZ, 0x1, R3 ;  /* 0x00000001ff057819 */ /* 0x000fe40000011603 */
[----:B------:R-:W-:Y:S02]  /*fb00*/  SEL R3, RZ, 0x1, !P0 ;  /* 0x00000001ff037807 */ /* 0x000fe40004000000 */
[----:B------:R-:W-:Y:S01]  /*fb10*/  PRMT R2, RZ, 0x7610, R2 ;  /* 0x00007610ff027816 */ /* 0x000fe20000000002 */
[----:B------:R-:W-:Y:S01]  /*fb20*/  IMAD R8, R5, -0x9, R8 ;  /* 0xfffffff705087824 */ /* 0x000fe200078e0208 */
[----:B------:R-:W-:-:S04]  /*fb30*/  LOP3.LUT R0, R0, R3, RZ, 0x3c, !PT ;  /* 0x0000000300007212 */ /* 0x000fc800078e3cff */
[----:B------:R-:W-:Y:S01]  /*fb40*/  @P3 LOP3.LUT R0, R0, 0x1, R5, 0x78, !PT ;  /* 0x0000000100003812 */ /* 0x000fe200078e7805 */
[----:B------:R-:W-:Y:S01]  /*fb50*/  IMAD.MOV.U32 R5, RZ, RZ, -0x1 ;  /* 0xffffffffff057424 */ /* 0x000fe200078e00ff */
[----:B---3--:R-:W-:-:S04]  /*fb60*/  IADD3 R12, P1, R12, UR24, RZ ;  /* 0x000000180c0c7c10 */ /* 0x008fc8000ff3e0ff */
[----:B--2---:R-:W-:Y:S01]  /*fb70*/  IADD3.X R15, R15, UR21, RZ, P1, !PT ;  /* 0x000000150f0f7c10 */ /* 0x004fe20008ffe4ff */
[----:B------:R0:W-:Y:S01]  /*fb80*/  STL [R1+0x84], R12 ;  /* 0x0000840c01007387 */ /* 0x0001e20000100800 */
[----:B------:R-:W-:-:S03]  /*fb90*/  ISETP.GE.U32.AND P0, PT, R12, UR8, PT ;  /* 0x000000080c007c0c */ /* 0x000fc6000bf06070 */
[----:B------:R0:W-:Y:S01]  /*fba0*/  STL [R1+0x80], R15 ;  /* 0x0000800f01007387 */ /* 0x0001e20000100800 */
[----:B------:R-:W-:-:S13]  /*fbb0*/  ISETP.GE.U32.AND.EX P0, PT, R15, UR9, PT, P0 ;  /* 0x000000090f007c0c */ /* 0x000fda000bf06100 */
[----:B0-----:R-:W-:Y:S05]  /*fbc0*/  @P0 BRA `(.L_x_312) ;  /* 0x0000000400500947 */ /* 0x001fea0003800000 */
[----:B------:R-:W-:Y:S01]  /*fbd0*/  ULDC.64 UR8, c[0x0][0x628] ;  /* 0x00018a0000087ab9 */ /* 0x000fe20000000a00 */
[----:B------:R-:W0:Y:S01]  /*fbe0*/  S2R R11, SR_CTAID.X ;  /* 0x00000000000b7919 */ /* 0x000e220000002500 */
[----:B------:R-:W-:Y:S01]  /*fbf0*/  ISETP.NE.U32.AND P0, PT, RZ, UR8, PT ;  /* 0x00000008ff007c0c */ /* 0x000fe2000bf05070 */
[----:B------:R-:W-:Y:S01]  /*fc00*/  ULDC UR11, c[0x0][0x630] ;  /* 0x00018c00000b7ab9 */ /* 0x000fe20000000800 */
[----:B------:R-:W-:Y:S01]  /*fc10*/  IMAD.MOV.U32 R2, RZ, RZ, R12 ;  /* 0x000000ffff027224 */ /* 0x000fe200078e000c */
[----:B------:R-:W1:Y:S01]  /*fc20*/  S2R R10, SR_CTAID.Y ;  /* 0x00000000000a7919 */ /* 0x000e620000002600 */
[----:B------:R-:W-:Y:S01]  /*fc30*/  ISETP.NE.AND.EX P0, PT, RZ, UR9, PT, P0 ;  /* 0x00000009ff007c0c */ /* 0x000fe2000bf05300 */
[----:B------:R-:W-:-:S12]  /*fc40*/  IMAD.MOV.U32 R3, RZ, RZ, R15 ;  /* 0x000000ffff037224 */ /* 0x000fd800078e000f */
[----:B------:R-:W-:Y:S05]  /*fc50*/  @!P0 BRA `(.L_x_313) ;  /* 0x0000000000288947 */ /* 0x000fea0003800000 */
[----:B------:R-:W-:Y:S02]  /*fc60*/  ULDC UR10, c[0x0][0x634] ;  /* 0x00018d00000a7ab9 */ /* 0x000fe40000000800 */
[----:B------:R-:W-:-:S05]  /*fc70*/  IADD3 R7, P0, R12, UR10, RZ ;  /* 0x0000000a0c077c10 */ /* 0x000fca000ff1e0ff */
[----:B------:R-:W-:-:S04]  /*fc80*/  IMAD.X R13, RZ, RZ, R15, P0 ;  /* 0x000000ffff0d7224 */ /* 0x000fc800000e060f */
[----:B------:R-:W-:-:S04]  /*fc90*/  IMAD.WIDE.U32 R4, R13, UR8, RZ ;  /* 0x000000080d047c25 */ /* 0x000fc8000f8e00ff */
[----:B------:R-:W-:-:S04]  /*fca0*/  IMAD.WIDE.U32 R4, P0, R7, UR9, R4 ;  /* 0x0000000907047c25 */ /* 0x000fc8000f800004 */
[----:B------:R-:W-:-:S04]  /*fcb0*/  IMAD.WIDE.U32 R6, R7, UR8, RZ ;  /* 0x0000000807067c25 */ /* 0x000fc8000f8e00ff */
[----:B------:R-:W-:Y:S01]  /*fcc0*/  IMAD.X R3, RZ, RZ, RZ, P0 ;  /* 0x000000ffff037224 */ /* 0x000fe200000e06ff */
[----:B------:R-:W-:Y:S01]  /*fcd0*/  IADD3 RZ, P0, R7, R4, RZ ;  /* 0x0000000407ff7210 */ /* 0x000fe20007f1e0ff */
[----:B------:R-:W-:-:S04]  /*fce0*/  IMAD.MOV.U32 R2, RZ, RZ, R5 ;  /* 0x000000ffff027224 */ /* 0x000fc800078e0005 */
[----:B------:R-:W-:-:S08]  /*fcf0*/  IMAD.WIDE.U32.X R2, R13, UR9, R2, P0 ;  /* 0x000000090d027c25 */ /* 0x000fd000080e0402 */
.L_x_313:
[--C-:B------:R-:W-:Y:S01]  /*fd00*/  SHF.R.U64 R6, R2, UR11, R3.reuse ;  /* 0x0000000b02067c19 */ /* 0x100fe20008001203 */
[----:B------:R-:W-:Y:S01]  /*fd10*/  ULDC.64 UR8, c[0x0][0x620] ;  /* 0x0001880000087ab9 */ /* 0x000fe20000000a00 */
[----:B------:R-:W-:Y:S01]  /*fd20*/  SHF.R.U32.HI R2, RZ, UR11, R3 ;  /* 0x0000000bff027c19 */ /* 0x000fe20008011603 */
[----:B------:R-:W-:Y:S01]  /*fd30*/  IMAD.MOV.U32 R3, RZ, RZ, R15 ;  /* 0x000000ffff037224 */ /* 0x000fe200078e000f */
[----:B------:R-:W-:Y:S01]  /*fd40*/  IADD3 R5, P0, RZ, -R6, RZ ;  /* 0x80000006ff057210 */ /* 0x000fe20007f1e0ff */
[----:B------:R-:W2:Y:S01]  /*fd50*/  LDC R16, c[0x0][0x144] ;  /* 0x00005100ff107b82 */ /* 0x000ea20000000800 */
[----:B0-----:R-:W-:Y:S01]  /*fd60*/  I2FP.F32.U32 R7, R11 ;  /* 0x0000000b00077245 */ /* 0x001fe20000201000 */
[----:B------:R-:W-:Y:S01]  /*fd70*/  ULDC.64 UR14, c[0x0][0x640] ;  /* 0x00019000000e7ab9 */ /* 0x000fe20000000a00 */
[----:B------:R-:W-:Y:S01]  /*fd80*/  ULDC UR10, c[0x0][0x608] ;  /* 0x00018200000a7ab9 */ /* 0x000fe20000000800 */
[----:B------:R-:W-:Y:S01]  /*fd90*/  IMAD.X R2, RZ, RZ, ~R2, P0 ;  /* 0x000000ffff027224 */ /* 0x000fe200000e0e02 */
[----:B------:R-:W-:-:S03]  /*fda0*/  ISETP.NE.U32.AND P0, PT, RZ, UR14, PT ;  /* 0x0000000eff007c0c */ /* 0x000fc6000bf05070 */
[----:B------:R-:W-:Y:S01]  /*fdb0*/  IMAD R4, R2, UR8, RZ ;  /* 0x0000000802047c24 */ /* 0x000fe2000f8e02ff */
[----:B------:R-:W0:Y:S01]  /*fdc0*/  LDC R13, c[0x0][0x148] ;  /* 0x00005200ff0d7b82 */ /* 0x000e220000000800 */
[----:B------:R-:W-:Y:S01]  /*fdd0*/  IMAD.MOV.U32 R2, RZ, RZ, R12 ;  /* 0x000000ffff027224 */ /* 0x000fe200078e000c */
[----:B------:R-:W-:-:S03]  /*fde0*/  ISETP.NE.AND.EX P0, PT, RZ, UR15, PT, P0 ;  /* 0x0000000fff007c0c */ /* 0x000fc6000bf05300 */
[----:B------:R-:W-:Y:S01]  /*fdf0*/  IMAD.WIDE.U32 R2, R5, UR8, R2 ;  /* 0x0000000805027c25 */ /* 0x000fe2000f8e0002 */
[----:B------:R-:W-:-:S03]  /*fe00*/  ULDC UR8, c[0x0][0x150] ;  /* 0x0000540000087ab9 */ /* 0x000fc60000000800 */
[----:B------:R-:W-:Y:S02]  /*fe10*/  IMAD R5, R5, UR9, R4 ;  /* 0x0000000905057c24 */ /* 0x000fe4000f8e0204 */
[----:B------:R-:W-:Y:S01]  /*fe20*/  FMUL R4, R7, UR8 ;  /* 0x0000000807047c20 */ /* 0x000fe20008400000 */
[----:B------:R-:W-:Y:S01]  /*fe30*/  ULDC UR8, c[0x0][0x618] ;  /* 0x0001860000087ab9 */ /* 0x000fe20000000800 */
[----:B------:R-:W-:Y:S01]  /*fe40*/  ULDC UR9, c[0x0][0x154] ;  /* 0x0000550000097ab9 */ /* 0x000fe20000000800 */
[----:B------:R-:W-:-:S03]  /*fe50*/  IMAD.IADD R3, R3, 0x1, R5 ;  /* 0x0000000103037824 */ /* 0x000fc600078e0205 */
[----:B------:R-:W3:Y:S02]  /*fe60*/  F2I.U32.TRUNC.NTZ R4, R4 ;  /* 0x0000000400047305 */ /* 0x000ee4000020f000 */
[----:B------:R-:W-:Y:S02]  /*fe70*/  SHF.R.U64 R7, R2, UR8, R3 ;  /* 0x0000000802077c19 */ /* 0x000fe40008001203 */
[----:B-1----:R-:W-:-:S05]  /*fe80*/  I2FP.F32.U32 R2, R10 ;  /* 0x0000000a00027245 */ /* 0x002fca0000201000 */
[----:B------:R-:W-:Y:S01]  /*fe90*/  FMUL R5, R2, UR9 ;  /* 0x0000000902057c20 */ /* 0x000fe20008400000 */
[----:B------:R-:W-:Y:S01]  /*fea0*/  SHF.R.U32.HI R2, RZ, UR8, R3 ;  /* 0x00000008ff027c19 */ /* 0x000fe20008011603 */
[----:B------:R-:W-:Y:S02]  /*feb0*/  ULDC UR8, c[0x0][0x658] ;  /* 0x0001960000087ab9 */ /* 0x000fe40000000800 */
[----:B------:R1:W4:Y:S01]  /*fec0*/  F2I.U32.TRUNC.NTZ R15, R5 ;  /* 0x00000005000f7305 */ /* 0x000322000020f000 */
[--C-:B------:R-:W-:Y:S02]  /*fed0*/  SHF.R.U64 R14, R7, UR10, R2.reuse ;  /* 0x0000000a070e7c19 */ /* 0x100fe40008001202 */
[----:B------:R-:W-:Y:S01]  /*fee0*/  SHF.R.U32.HI R3, RZ, UR10, R2 ;  /* 0x0000000aff037c19 */ /* 0x000fe20008011602 */
[----:B---3--:R-:W-:-:S03]  /*fef0*/  IMAD.MOV R2, RZ, RZ, -R4 ;  /* 0x000000ffff027224 */ /* 0x008fc600078e0a04 */
[----:B------:R-:W-:Y:S01]  /*ff00*/  SHF.R.U64 R12, R14, UR8, R3 ;  /* 0x000000080e0c7c19 */ /* 0x000fe20008001203 */
[----:B--2---:R-:W-:Y:S01]  /*ff10*/  IMAD R17, R16, R2, R11 ;  /* 0x0000000210117224 */ /* 0x004fe200078e020b */
[----:B------:R-:W-:-:S03]  /*ff20*/  SHF.R.U32.HI R4, RZ, UR8, R3 ;  /* 0x00000008ff047c19 */ /* 0x000fc60008011603 */
[----:B------:R-:W-:Y:S02]  /*ff30*/  IMAD.MOV.U32 R2, RZ, RZ, R12 ;  /* 0x000000ffff027224 */ /* 0x000fe400078e000c */
[----:B------:R-:W-:Y:S01]  /*ff40*/  IMAD.MOV.U32 R3, RZ, RZ, R4 ;  /* 0x000000ffff037224 */ /* 0x000fe200078e0004 */
[----:B-1--4-:R-:W-:Y:S06]  /*ff50*/  @!P0 BRA `(.L_x_314) ;  /* 0x0000000000288947 */ /* 0x012fec0003800000 */
[----:B------:R-:W-:Y:S02]  /*ff60*/  ULDC UR8, c[0x0][0x64c] ;  /* 0x0001930000087ab9 */ /* 0x000fe40000000800 */
[----:B------:R-:W-:-:S05]  /*ff70*/  IADD3 R3, P0, R12, UR8, RZ ;  /* 0x000000080c037c10 */ /* 0x000fca000ff1e0ff */
[----:B------:R-:W-:-:S04]  /*ff80*/  IMAD.X R11, RZ, RZ, R4, P0 ;  /* 0x000000ffff0b7224 */ /* 0x000fc800000e0604 */
[----:B------:R-:W-:-:S04]  /*ff90*/  IMAD.WIDE.U32 R4, R11, UR14, RZ ;  /* 0x0000000e0b047c25 */ /* 0x000fc8000f8e00ff */
[----:B------:R-:W-:-:S04]  /*ffa0*/  IMAD.WIDE.U32 R4, P0, R3, UR15, R4 ;  /* 0x0000000f03047c25 */ /* 0x000fc8000f800004 */
[----:B------:R-:W-:-:S04]  /*ffb0*/  IMAD.WIDE.U32 R2, R3, UR14, RZ ;  /* 0x0000000e03027c25 */ /* 0x000fc8000f8e00ff */
[----:B------:R-:W-:Y:S01]  /*ffc0*/  IMAD.MOV.U32 R2, RZ, RZ, R5 ;  /* 0x000000ffff027224 */ /* 0x000fe200078e0005 */
[----:B------:R-:W-:Y:S01]  /*ffd0*/  IADD3 RZ, P1, R3, R4, RZ ;  /* 0x0000000403ff7210 */ /* 0x000fe20007f3e0ff */
[----:B------:R-:W-:-:S04]  /*ffe0*/  IMAD.X R3, RZ, RZ, RZ, P0 ;  /* 0x000000ffff037224 */ /* 0x000fc800000e06ff */
[----:B------:R-:W-:-:S08]  /*fff0*/  IMAD.WIDE.U32.X R2, R11, UR15, R2, P1 ;  /* 0x0000000f0b027c25 */ /* 0x000fd000088e0402 */
.L_x_314:
[----:B------:R-:W-:Y:S01]  /*10000*/  ULDC UR8, c[0x0][0x648] ;  /* 0x0001920000087ab9 */ /* 0x000fe20000000800 */
[----:B------:R-:W-:Y:S01]  /*10010*/  IMAD.MOV R15, RZ, RZ, -R15 ;  /* 0x000000ffff0f7224 */ /* 0x000fe200078e0a0f */
[----:B------:R-:W-:Y:S01]  /*10020*/  SHF.R.U64 R3, R2, UR8, R3 ;  /* 0x0000000802037c19 */ /* 0x000fe20008001203 */
[----:B------:R-:W-:Y:S01]  /*10030*/  ULDC UR8, c[0x0][0x638] ;  /* 0x00018e0000087ab9 */ /* 0x000fe20000000800 */
[----:B------:R-:W-:Y:S01]  /*10040*/  LOP3.LUT R2, R14, UR18, RZ, 0xc0, !PT ;  /* 0x000000120e027c12 */ /* 0x000fe2000f8ec0ff */
[----:B0-----:R-:W-:Y:S01]  /*10050*/  @P2 IMAD R17, R13, R15, R10 ;  /* 0x0000000f0d112224 */ /* 0x001fe200078e020a */
[----:B------:R-:W-:Y:S01]  /*10060*/  LOP3.LUT R7, R7, UR4, RZ, 0xc0, !PT ;  /* 0x0000000407077c12 */ /* 0x000fe2000f8ec0ff */
[----:B------:R-:W-:Y:S01]  /*10070*/  IMAD.MOV R5, RZ, RZ, -R3 ;  /* 0x000000ffff057224 */ /* 0x000fe200078e0a03 */
[----:B------:R-:W-:Y:S01]  /*10080*/  ULDC UR9, c[0x0][0x610] ;  /* 0x0001840000097ab9 */ /* 0x000fe20000000800 */
[----:B------:R-:W-:Y:S02]  /*10090*/  IMAD R2, R3, UR5, R2 ;  /* 0x0000000503027c24 */ /* 0x000fe4000f8e0202 */
[----:B------:R-:W-:Y:S01]  /*100a0*/  IMAD R12, R5, UR8, R12 ;  /* 0x00000008050c7c24 */ /* 0x000fe2000f8e020c */
[----:B------:R-:W-:Y:S01]  /*100b0*/  ULDC UR8, c[0x0][0x600] ;  /* 0x0001800000087ab9 */ /* 0x000fe20000000800 */
[----:B------:R-:W-:-:S02]  /*100c0*/  IMAD R5, R2, UR9, R17 ;  /* 0x0000000902057c24 */ /* 0x000fc4000f8e0211 */
[----:B------:R-:W-:Y:S02]  /*100d0*/  IMAD R12, R12, UR8, R7 ;  /* 0x000000080c0c7c24 */ /* 0x000fe4000f8e0207 */
[----:B------:R-:W-:-:S03]  /*100e0*/  IMAD.MOV.U32 R2, RZ, RZ, 0x1 ;  /* 0x00000001ff027424 */ /* 0x000fc600078e00ff */
[----:B------:R-:W-:Y:S02]  /*100f0*/  SEL R7, R12, R5, !P2 ;  /* 0x000000050c077207 */ /* 0x000fe40005000000 */
[----:B------:R-:W-:-:S07]  /*10100*/  SEL R5, R5, R12, !P2 ;  /* 0x0000000c05057207 */ /* 0x000fce0005000000 */
.L_x_312:
[----:B------:R-:W-:Y:S05]  /*10110*/  BSYNC B1 ;  /* 0x0000000000017941 */ /* 0x000fea0003800000 */
.L_x_311:
[----:B------:R-:W-:-:S13]  /*10120*/  LOP3.LUT P0, RZ, R2, 0xff, RZ, 0xc0, !PT ;  /* 0x000000ff02ff7812 */ /* 0x000fda000780c0ff */
[----:B------:R-:W-:Y:S05]  /*10130*/  @P0 BRA `(.L_x_315) ;  /* 0xfffffff400180947 */ /* 0x000fea000383ffff */
[----:B------:R-:W-:Y:S05]  /*10140*/  BSYNC B0 ;  /* 0x0000000000007941 */ /* 0x000fea0003800000 */
.L_x_304:
[----:B------:R-:W-:-:S03]  /*10150*/  UMOV UR8, 0xffffffff ;  /* 0xffffffff00087882 */ /* 0x000fc60000000000 */
[----:B------:R-:W-:Y:S05]  /*10160*/  BRA.DIV UR8, `(.L_x_316) ;  /* 0x0000000608dc7947 */ /* 0x000fea000b800000 */
[----:B------:R-:W-:-:S13]  /*10170*/  ELECT P0, URZ, PT ;  /* 0x00000000003f782f */ /* 0x000fda0003800000 */
.L_x_335:
[----:B------:R-:W-:Y:S04]  /*10180*/  BSSY B0, `(.L_x_317) ;  /* 0x0000059000007945 */ /* 0x000fe80003800000 */
[----:B------:R-:W-:Y:S05]  /*10190*/  @!P0 BRA `(.L_x_318) ;  /* 0x00000004005c8947 */ /* 0x000fea0003800000 */
[----:B------:R-:W-:-:S04]  /*101a0*/  ULOP3.LUT UR8, UR13, 0x2, URZ, 0xfc, !UPT ;  /* 0x000000020d087892 */ /* 0x000fc8000f8efc3f */
[----:B------:R-:W-:-:S06]  /*101b0*/  UISETP.NE.AND UP0, UPT, UR8, 0x3, UPT ;  /* 0x000000030800788c */ /* 0x000fcc000bf05270 */
[----:B------:R-:W-:-:S13]  /*101c0*/  PLOP3.LUT P0, PT, PT, PT, UP0, 0x80, 0x0 ;  /* 0x000000000000781c */ /* 0x000fda0003f0f008 */
[----:B------:R-:W-:Y:S05]  /*101d0*/  @!P0 BRA `(.L_x_319) ;  /* 0x0000000000048947 */ /* 0x000fea0003800000 */
[----:B------:R-:W-:Y:S01]  /*101e0*/  BPT.TRAP 0x1 ;  /* 0x000000040000795c */ /* 0x000fe20000300000 */
.L_x_319:
[----:B------:R-:W0:Y:S01]  /*101f0*/  S2R R3, SR_CgaCtaId ;  /* 0x0000000000037919 */ /* 0x000e220000008800 */
[----:B------:R-:W-:-:S04]  /*10200*/  MOV R2, 0x400 ;  /* 0x0000040000027802 */ /* 0x000fc80000000f00 */
[----:B0-----:R-:W-:Y:S02]  /*10210*/  LEA R3, R3, R2, 0x18 ;  /* 0x0000000203037211 */ /* 0x001fe400078ec0ff */
[----:B------:R-:W-:-:S03]  /*10220*/  SHF.L.U32 R2, R0, 0x1f, RZ ;  /* 0x0000001f00027819 */ /* 0x000fc600000006ff */
[----:B------:R-:W-:-:S04]  /*10230*/  VIADD R3, R3, 0x48 ;  /* 0x0000004803037836 */ /* 0x000fc80000000000 */
[C---:B------:R-:W-:Y:S02]  /*10240*/  IMAD R7, R8.reuse, 0x8, R3 ;  /* 0x0000000808077824 */ /* 0x040fe400078e0203 */
[----:B------:R-:W-:Y:S02]  /*10250*/  VIADD R8, R8, 0x1 ;  /* 0x0000000108087836 */ /* 0x000fe40000000000 */
[----:B------:R-:W0:Y:S03]  /*10260*/  SYNCS.PHASECHK.TRANS64.TRYWAIT P0, [R7+URZ], R2 ;  /* 0x00000002070075a7 */ /* 0x000e26000800017f */
[----:B------:R-:W-:-:S04]  /*10270*/  ISETP.NE.AND P1, PT, R8, 0x9, PT ;  /* 0x000000090800780c */ /* 0x000fc80003f25270 */
[----:B------:R-:W-:Y:S02]  /*10280*/  SEL R5, RZ, 0x1, P1 ;  /* 0x00000001ff057807 */ /* 0x000fe40000800000 */
[----:B------:R-:W-:Y:S02]  /*10290*/  SEL R8, R8, RZ, P1 ;  /* 0x000000ff08087207 */ /* 0x000fe40000800000 */
[----:B------:R-:W-:-:S03]  /*102a0*/  LOP3.LUT R5, R0, R5, RZ, 0x3c, !PT ;  /* 0x0000000500057212 */ /* 0x000fc600078e3cff */
[----:B------:R-:W-:Y:S01]  /*102b0*/  IMAD R9, R8, 0x8, R3 ;  /* 0x0000000808097824 */ /* 0x000fe200078e0203 */
[----:B------:R-:W-:Y:S01]  /*102c0*/  SHF.L.U32 R4, R5, 0x1f, RZ ;  /* 0x0000001f05047819 */ /* 0x000fe200000006ff */
[----:B0-----:R-:W-:Y:S06]  /*102d0*/  @!P0 BRA `(.L_x_320) ;  /* 0x0000000400a08947 */ /* 0x001fec0003800000 */
.L_x_336:
[----:B------:R-:W1:Y:S01]  /*102e0*/  SYNCS.PHASECHK.TRANS64.TRYWAIT P0, [R9+URZ], R4 ;  /* 0x00000004090075a7 */ /* 0x000e62000800017f */
[----:B------:R-:W-:-:S05]  /*102f0*/  VIADD R0, R8, 0x1 ;  /* 0x0000000108007836 */ /* 0x000fca0000000000 */
[----:B------:R-:W-:-:S04]  /*10300*/  ISETP.NE.AND P1, PT, R0, 0x9, PT ;  /* 0x000000090000780c */ /* 0x000fc80003f25270 */
[----:B0-----:R-:W-:Y:S02]  /*10310*/  SEL R2, RZ, 0x1, P1 ;  /* 0x00000001ff027807 */ /* 0x001fe40000800000 */
[----:B------:R-:W-:Y:S02]  /*10320*/  SEL R0, R0, RZ, P1 ;  /* 0x000000ff00007207 */ /* 0x000fe40000800000 */
[----:B------:R-:W-:-:S03]  /*10330*/  LOP3.LUT R7, R5, R2, RZ, 0x3c, !PT ;  /* 0x0000000205077212 */ /* 0x000fc600078e3cff */
[----:B------:R-:W-:Y:S01]  /*10340*/  IMAD R6, R0, 0x8, R3 ;  /* 0x0000000800067824 */ /* 0x000fe200078e0203 */
[----:B------:R-:W-:Y:S01]  /*10350*/  SHF.L.U32 R5, R7, 0x1f, RZ ;  /* 0x0000001f07057819 */ /* 0x000fe200000006ff */
[----:B-1----:R-:W-:Y:S06]  /*10360*/  @!P0 BRA `(.L_x_321) ;  /* 0x0000000400908947 */ /* 0x002fec0003800000 */
.L_x_337:
[----:B------:R-:W1:Y:S01]  /*10370*/  SYNCS.PHASECHK.TRANS64.TRYWAIT P0, [R6+URZ], R5 ;  /* 0x00000005060075a7 */ /* 0x000e62000800017f */
[----:B------:R-:W-:-:S05]  /*10380*/  VIADD R0, R0, 0x1 ;  /* 0x0000000100007836 */ /* 0x000fca0000000000 */
[----:B------:R-:W-:-:S04]  /*10390*/  ISETP.NE.AND P1, PT, R0, 0x9, PT ;  /* 0x000000090000780c */ /* 0x000fc80003f25270 */
[----:B------:R-:W-:Y:S02]  /*103a0*/  SEL R2, RZ, 0x1, P1 ;  /* 0x00000001ff027807 */ /* 0x000fe40000800000 */
[----:B------:R-:W-:Y:S02]  /*103b0*/  SEL R0, R0, RZ, P1 ;  /* 0x000000ff00007207 */ /* 0x000fe40000800000 */
[----:B------:R-:W-:-:S03]  /*103c0*/  LOP3.LUT R7, R7, R2, RZ, 0x3c, !PT ;  /* 0x0000000207077212 */ /* 0x000fc600078e3cff */
[----:B0-----:R-:W-:Y:S01]  /*103d0*/  IMAD R9, R0, 0x8, R3 ;  /* 0x0000000800097824 */ /* 0x001fe200078e0203 */
[----:B------:R-:W-:Y:S01]  /*103e0*/  SHF.L.U32 R4, R7, 0x1f, RZ ;  /* 0x0000001f07047819 */ /* 0x000fe200000006ff */
[----:B-1----:R-:W-:Y:S06]  /*103f0*/  @!P0 BRA `(.L_x_322) ;  /* 0x0000000400808947 */ /* 0x002fec0003800000 */
.L_x_338:
        /* <DEDUP_REMOVED lines=9> */
.L_x_339:
        /* <DEDUP_REMOVED lines=9> */
.L_x_340:
        /* <DEDUP_REMOVED lines=9> */
.L_x_341:
        /* <DEDUP_REMOVED lines=9> */
.L_x_342:
[----:B------:R-:W1:Y:S01]  /*10640*/  SYNCS.PHASECHK.TRANS64.TRYWAIT P0, [R9+URZ], R4 ;  /* 0x00000004090075a7 */ /* 0x000e62000800017f */
[----:B------:R-:W-:-:S05]  /*10650*/  VIADD R0, R0, 0x1 ;  /* 0x0000000100007836 */ /* 0x000fca0000000000 */
[----:B------:R-:W-:-:S04]  /*10660*/  ISETP.NE.AND P1, PT, R0, 0x9, PT ;  /* 0x000000090000780c */ /* 0x000fc80003f25270 */
[----:B------:R-:W-:Y:S02]  /*10670*/  SEL R2, RZ, 0x1, P1 ;  /* 0x00000001ff027807 */ /* 0x000fe40000800000 */
[----:B------:R-:W-:Y:S02]  /*10680*/  SEL R0, R0, RZ, P1 ;  /* 0x000000ff00007207 */ /* 0x000fe40000800000 */
[----:B------:R-:W-:Y:S01]  /*10690*/  LOP3.LUT R2, R7, R2, RZ, 0x3c, !PT ;  /* 0x0000000207027212 */ /* 0x000fe200078e3cff */
[----:B-1----:R-:W-:Y:S06]  /*106a0*/  @!P0 BRA `(.L_x_327) ;  /* 0x0000000400388947 */ /* 0x002fec0003800000 */
.L_x_343:
[----:B------:R-:W-:Y:S01]  /*106b0*/  IMAD R3, R0, 0x8, R3 ;  /* 0x0000000800037824 */ /* 0x000fe200078e0203 */
[----:B------:R-:W-:-:S07]  /*106c0*/  SHF.L.U32 R0, R2, 0x1f, RZ ;  /* 0x0000001f02007819 */ /* 0x000fce00000006ff */
.L_x_328:
[----:B--2---:R2:W3:Y:S02]  /*106d0*/  SYNCS.PHASECHK.TRANS64.TRYWAIT P0, [R3+URZ], R0 ;  /* 0x00000000030075a7 */ /* 0x0044e4000800017f */
[----:B---3--:R-:W-:Y:S05]  /*106e0*/  @!P0 NANOSLEEP.SYNCS 0x989680 ;  /* 0x009896800000895d */ /* 0x008fea0003900000 */
[----:B------:R-:W3:Y:S02]  /*106f0*/  @!P0 SYNCS.PHASECHK.TRANS64 P0, [R3+URZ], R0 ;  /* 0x00000000030085a7 */ /* 0x000ee4000800007f */
[----:B---3--:R-:W-:Y:S05]  /*10700*/  @!P0 BRA `(.L_x_328) ;  /* 0xfffffffc00f08947 */ /* 0x008fea000383ffff */
.L_x_318:
[----:B------:R-:W-:Y:S05]  /*10710*/  BSYNC B0 ;  /* 0x0000000000007941 */ /* 0x000fea0003800000 */
.L_x_317:
[----:B------:R-:W-:Y:S05]  /*10720*/  EXIT ;  /* 0x000000000000794d */ /* 0x000fea0003800000 */
.L_x_22:
[----:B-1----:R-:W-:-:S04]  /*10730*/  IMAD.U32 R3, RZ, RZ, UR6 ;  /* 0x00000006ff037e24 */ /* 0x002fc8000f8e00ff */
[----:B------:R1:W2:Y:S03]  /*10740*/  SYNCS.PHASECHK.TRANS64.TRYWAIT P0, [R3+URZ], R0 ;  /* 0x00000000030075a7 */ /* 0x0002a6000800017f */
[----:B--2---:R-:W-:Y:S05]  /*10750*/  @!P0 NANOSLEEP.SYNCS 0x989680 ;  /* 0x009896800000895d */ /* 0x004fea0003900000 */
[----:B------:R-:W2:Y:S02]  /*10760*/  @!P0 SYNCS.PHASECHK.TRANS64 P0, [R3+URZ], R0 ;  /* 0x00000000030085a7 */ /* 0x000ea4000800007f */
[----:B--2---:R-:W-:Y:S05]  /*10770*/  @!P0 BRA `(.L_x_22) ;  /* 0xfffffffc00ec8947 */ /* 0x004fea000383ffff */
[----:B------:R-:W-:Y:S05]  /*10780*/  BRA `(.L_x_21) ;  /* 0xffffff1400dc7947 */ /* 0x000fea000383ffff */
.L_x_28:
[----:B-----5:R1:W-:Y:S02]  /*10790*/  STL [R1+0x90], R0 ;  /* 0x0000900001007387 */ /* 0x0203e40000100800 */
[----:B-1----:R-:W-:-:S04]  /*107a0*/  IMAD.U32 R0, RZ, RZ, UR9 ;  /* 0x00000009ff007e24 */ /* 0x002fc8000f8e00ff */
[----:B------:R1:W3:Y:S03]  /*107b0*/  SYNCS.PHASECHK.TRANS64.TRYWAIT P0, [R0+URZ], R229 ;  /* 0x000000e5000075a7 */ /* 0x0002e6000800017f */
[----:B---3--:R-:W-:Y:S05]  /*107c0*/  @!P0 NANOSLEEP.SYNCS 0x989680 ;  /* 0x009896800000895d */ /* 0x008fea0003900000 */
[----:B------:R1:W3:Y:S02]  /*107d0*/  @!P0 SYNCS.PHASECHK.TRANS64 P0, [R0+URZ], R229 ;  /* 0x000000e5000085a7 */ /* 0x0002e4000800007f */
[----:B-1----:R1:W5:Y:S02]  /*107e0*/  LDL.LU R0, [R1+0x90] ;  /* 0x0000900001007983 */ /* 0x0023640000300800 */
[----:B-1-3--:R-:W-:Y:S05]  /*107f0*/  @!P0 BRA `(.L_x_28) ;  /* 0xfffffffc00e48947 */ /* 0x00afea000383ffff */
[----:B------:R-:W-:Y:S05]  /*10800*/  BRA `(.L_x_27) ;  /* 0xffffff2800507947 */ /* 0x000fea000383ffff */
.L_x_305:
[----:B------:R-:W-:Y:S01]  /*10810*/  BSSY B1, `(.L_x_329) ;  /* 0x0000006000017945 */ /* 0x000fe20003800000 */
[----:B------:R-:W-:-:S07]  /*10820*/  IMAD.MOV.U32 R2, RZ, RZ, -0x1 ;  /* 0xffffffffff027424 */ /* 0x000fce00078e00ff */
[----:B------:R-:W-:Y:S05]  /*10830*/  WARPSYNC.COLLECTIVE R2, `(.L_x_330) ;  /* 0x00000000020c7348 */ /* 0x000fea0003c00000 */
[----:B------:R-:W-:Y:S02]  /*10840*/  ELECT P0, UR62, PT ;  /* 0x00000000003e782f */ /* 0x000fe40003800000 */
[----:B------:R-:W-:Y:S01]  /*10850*/  MOV R2, UR62 ;  /* 0x0000003e00027c02 */ /* 0x000fe20008000f00 */
[----:B------:R-:W-:Y:S10]  /*10860*/  ENDCOLLECTIVE ;  /* 0x000000000000791b */ /* 0x000ff40003800000 */
.L_x_330:
[----:B------:R-:W-:Y:S05]  /*10870*/  BSYNC B1 ;  /* 0x0000000000017941 */ /* 0x000fea0003800000 */
.L_x_329:
[----:B------:R-:W-:Y:S05]  /*10880*/  BRA `(.L_x_331) ;  /* 0xffffffec00507947 */ /* 0x000fea000383ffff */
.L_x_308:
[----:B0-----:R0:W2:Y:S02]  /*10890*/  SYNCS.PHASECHK.TRANS64.TRYWAIT P0, [R11+URZ+0x48], R4 ;  /* 0x000048040b0075a7 */ /* 0x0010a4000800017f */
[----:B--2---:R-:W-:Y:S05]  /*108a0*/  @!P0 NANOSLEEP.SYNCS 0x989680 ;  /* 0x009896800000895d */ /* 0x004fea0003900000 */
[----:B------:R-:W2:Y:S02]  /*108b0*/  @!P0 SYNCS.PHASECHK.TRANS64 P0, [R11+URZ+0x48], R4 ;  /* 0x000048040b0085a7 */ /* 0x000ea4000800007f */
[----:B--2---:R-:W-:Y:S05]  /*108c0*/  @!P0 BRA `(.L_x_308) ;  /* 0xfffffffc00f08947 */ /* 0x004fea000383ffff */
[----:B------:R-:W-:Y:S05]  /*108d0*/  BRA `(.L_x_332) ;  /* 0xffffffec00907947 */ /* 0x000fea000383ffff */
.L_x_316:
[----:B------:R-:W-:Y:S01]  /*108e0*/  BSSY B0, `(.L_x_333) ;  /* 0x0000006000007945 */ /* 0x000fe20003800000 */
[----:B------:R-:W-:-:S07]  /*108f0*/  IMAD.MOV.U32 R2, RZ, RZ, -0x1 ;  /* 0xffffffffff027424 */ /* 0x000fce00078e00ff */
[----:B------:R-:W-:Y:S05]  /*10900*/  WARPSYNC.COLLECTIVE R2, `(.L_x_334) ;  /* 0x00000000020c7348 */ /* 0x000fea0003c00000 */
[----:B------:R-:W-:Y:S02]  /*10910*/  ELECT P0, UR62, PT ;  /* 0x00000000003e782f */ /* 0x000fe40003800000 */
[----:B------:R-:W-:Y:S01]  /*10920*/  MOV R2, UR62 ;  /* 0x0000003e00027c02 */ /* 0x000fe20008000f00 */
[----:B------:R-:W-:Y:S10]  /*10930*/  ENDCOLLECTIVE ;  /* 0x000000000000791b */ /* 0x000ff40003800000 */
.L_x_334:
[----:B------:R-:W-:Y:S05]  /*10940*/  BSYNC B0 ;  /* 0x0000000000007941 */ /* 0x000fea0003800000 */
.L_x_333:
[----:B------:R-:W-:Y:S05]  /*10950*/  BRA `(.L_x_335) ;  /* 0xfffffff800087947 */ /* 0x000fea000383ffff */
.L_x_320:
[----:B0-----:R0:W1:Y:S02]  /*10960*/  SYNCS.PHASECHK.TRANS64.TRYWAIT P0, [R7+URZ], R2 ;  /* 0x00000002070075a7 */ /* 0x001064000800017f */
[----:B-1----:R-:W-:Y:S05]  /*10970*/  @!P0 NANOSLEEP.SYNCS 0x989680 ;  /* 0x009896800000895d */ /* 0x002fea0003900000 */
[----:B------:R-:W1:Y:S02]  /*10980*/  @!P0 SYNCS.PHASECHK.TRANS64 P0, [R7+URZ], R2 ;  /* 0x00000002070085a7 */ /* 0x000e64000800007f */
[----:B-1----:R-:W-:Y:S05]  /*10990*/  @!P0 BRA `(.L_x_320) ;  /* 0xfffffffc00f08947 */ /* 0x002fea000383ffff */
[----:B------:R-:W-:Y:S05]  /*109a0*/  BRA `(.L_x_336) ;  /* 0xfffffff8004c7947 */ /* 0x000fea000383ffff */
.L_x_321:
[----:B0-----:R0:W1:Y:S02]  /*109b0*/  SYNCS.PHASECHK.TRANS64.TRYWAIT P0, [R9+URZ], R4 ;  /* 0x00000004090075a7 */ /* 0x001064000800017f */
[----:B-1----:R-:W-:Y:S05]  /*109c0*/  @!P0 NANOSLEEP.SYNCS 0x989680 ;  /* 0x009896800000895d */ /* 0x002fea0003900000 */
[----:B------:R-:W1:Y:S02]  /*109d0*/  @!P0 SYNCS.PHASECHK.TRANS64 P0, [R9+URZ], R4 ;  /* 0x00000004090085a7 */ /* 0x000e64000800007f */
[----:B-1----:R-:W-:Y:S05]  /*109e0*/  @!P0 BRA `(.L_x_321) ;  /* 0xfffffffc00f08947 */ /* 0x002fea000383ffff */
[----:B------:R-:W-:Y:S05]  /*109f0*/  BRA `(.L_x_337) ;  /* 0xfffffff8005c7947 */ /* 0x000fea000383ffff */
.L_x_322:
[----:B0-----:R0:W1:Y:S02]  /*10a00*/  SYNCS.PHASECHK.TRANS64.TRYWAIT P0, [R6+URZ], R5 ;  /* 0x00000005060075a7 */ /* 0x001064000800017f */
[----:B-1----:R-:W-:Y:S05]  /*10a10*/  @!P0 NANOSLEEP.SYNCS 0x989680 ;  /* 0x009896800000895d */ /* 0x002fea0003900000 */
[----:B------:R-:W1:Y:S02]  /*10a20*/  @!P0 SYNCS.PHASECHK.TRANS64 P0, [R6+URZ], R5 ;  /* 0x00000005060085a7 */ /* 0x000e64000800007f */
[----:B-1----:R-:W-:Y:S05]  /*10a30*/  @!P0 BRA `(.L_x_322) ;  /* 0xfffffffc00f08947 */ /* 0x002fea000383ffff */
[----:B------:R-:W-:Y:S05]  /*10a40*/  BRA `(.L_x_338) ;  /* 0xfffffff8006c7947 */ /* 0x000fea000383ffff */
.L_x_323:
[----:B0-----:R0:W1:Y:S02]  /*10a50*/  SYNCS.PHASECHK.TRANS64.TRYWAIT P0, [R9+URZ], R4 ;  /* 0x00000004090075a7 */ /* 0x001064000800017f */
[----:B-1----:R-:W-:Y:S05]  /*10a60*/  @!P0 NANOSLEEP.SYNCS 0x989680 ;  /* 0x009896800000895d */ /* 0x002fea0003900000 */
[----:B------:R-:W1:Y:S02]  /*10a70*/  @!P0 SYNCS.PHASECHK.TRANS64 P0, [R9+URZ], R4 ;  /* 0x00000004090085a7 */ /* 0x000e64000800007f */
[----:B-1----:R-:W-:Y:S05]  /*10a80*/  @!P0 BRA `(.L_x_323) ;  /* 0xfffffffc00f08947 */ /* 0x002fea000383ffff */
[----:B------:R-:W-:Y:S05]  /*10a90*/  BRA `(.L_x_339) ;  /* 0xfffffff8007c7947 */ /* 0x000fea000383ffff */
.L_x_324:
[----:B0-----:R0:W1:Y:S02]  /*10aa0*/  SYNCS.PHASECHK.TRANS64.TRYWAIT P0, [R6+URZ], R5 ;  /* 0x00000005060075a7 */ /* 0x001064000800017f */
[----:B-1----:R-:W-:Y:S05]  /*10ab0*/  @!P0 NANOSLEEP.SYNCS 0x989680 ;  /* 0x009896800000895d */ /* 0x002fea0003900000 */
[----:B------:R-:W1:Y:S02]  /*10ac0*/  @!P0 SYNCS.PHASECHK.TRANS64 P0, [R6+URZ], R5 ;  /* 0x00000005060085a7 */ /* 0x000e64000800007f */
[----:B-1----:R-:W-:Y:S05]  /*10ad0*/  @!P0 BRA `(.L_x_324) ;  /* 0xfffffffc00f08947 */ /* 0x002fea000383ffff */
[----:B------:R-:W-:Y:S05]  /*10ae0*/  BRA `(.L_x_340) ;  /* 0xfffffff8008c7947 */ /* 0x000fea000383ffff */
.L_x_325:
[----:B0-----:R0:W1:Y:S02]  /*10af0*/  SYNCS.PHASECHK.TRANS64.TRYWAIT P0, [R9+URZ], R4 ;  /* 0x00000004090075a7 */ /* 0x001064000800017f */
[----:B-1----:R-:W-:Y:S05]  /*10b00*/  @!P0 NANOSLEEP.SYNCS 0x989680 ;  /* 0x009896800000895d */ /* 0x002fea0003900000 */
[----:B------:R-:W1:Y:S02]  /*10b10*/  @!P0 SYNCS.PHASECHK.TRANS64 P0, [R9+URZ], R4 ;  /* 0x00000004090085a7 */ /* 0x000e64000800007f */
[----:B-1----:R-:W-:Y:S05]  /*10b20*/  @!P0 BRA `(.L_x_325) ;  /* 0xfffffffc00f08947 */ /* 0x002fea000383ffff */
[----:B------:R-:W-:Y:S05]  /*10b30*/  BRA `(.L_x_341) ;  /* 0xfffffff8009c7947 */ /* 0x000fea000383ffff */
.L_x_326:
[----:B0-----:R0:W1:Y:S02]  /*10b40*/  SYNCS.PHASECHK.TRANS64.TRYWAIT P0, [R6+URZ], R5 ;  /* 0x00000005060075a7 */ /* 0x001064000800017f */
[----:B-1----:R-:W-:Y:S05]  /*10b50*/  @!P0 NANOSLEEP.SYNCS 0x989680 ;  /* 0x009896800000895d */ /* 0x002fea0003900000 */
[----:B------:R-:W1:Y:S02]  /*10b60*/  @!P0 SYNCS.PHASECHK.TRANS64 P0, [R6+URZ], R5 ;  /* 0x00000005060085a7 */ /* 0x000e64000800007f */
[----:B-1----:R-:W-:Y:S05]  /*10b70*/  @!P0 BRA `(.L_x_326) ;  /* 0xfffffffc00f08947 */ /* 0x002fea000383ffff */
[----:B------:R-:W-:Y:S05]  /*10b80*/  BRA `(.L_x_342) ;  /* 0xfffffff800ac7947 */ /* 0x000fea000383ffff */
.L_x_327:
[----:B-1----:R1:W2:Y:S02]  /*10b90*/  SYNCS.PHASECHK.TRANS64.TRYWAIT P0, [R9+URZ], R4 ;  /* 0x00000004090075a7 */ /* 0x0022a4000800017f */
[----:B--2---:R-:W-:Y:S05]  /*10ba0*/  @!P0 NANOSLEEP.SYNCS 0x989680 ;  /* 0x009896800000895d */ /* 0x004fea0003900000 */
[----:B------:R-:W2:Y:S02]  /*10bb0*/  @!P0 SYNCS.PHASECHK.TRANS64 P0, [R9+URZ], R4 ;  /* 0x00000004090085a7 */ /* 0x000ea4000800007f */
[----:B--2---:R-:W-:Y:S05]  /*10bc0*/  @!P0 BRA `(.L_x_327) ;  /* 0xfffffffc00f08947 */ /* 0x004fea000383ffff */
[----:B------:R-:W-:Y:S05]  /*10bd0*/  BRA `(.L_x_343) ;  /* 0xfffffff800b47947 */ /* 0x000fea000383ffff */
.L_x_344:
[----:B------:R-:W-:-:S00]  /*10be0*/  BRA `(.L_x_344) ;  /* 0xfffffffc00fc7947 */ /* 0x000fc0000383ffff */
[----:B------:R-:W-:-:S00]  /*10bf0*/  NOP ;  /* 0x0000000000007918 */ /* 0x000fc00000000000 */
        /* <DEDUP_REMOVED lines=8> */
.L_x_345:


//--------------------- .nv.shared._ZN7cutlass13device_kernelINS_4gemm6kernel13GemmUniversalIN4cute5tupleIJiiiiEEENS1_10collective13CollectiveMmaINS1_37MainloopSm90TmaGmmaWarpSpecializedFP8ILi9ENS5_IJNS4_1CILi2EEENSA_ILi4EEENSA_ILi1EEEEEENS1_35KernelTmaWarpSpecializedCooperativeEEENS5_IJNSA_ILi128EEENSA_ILi256EEENSA_ILi64EEEEEENS_12float_e5m2_tENS5_IJlSD_lEEESL_SM_NS4_8TiledMMAINS4_8MMA_AtomIJNS4_4SM904GMMA31MMA_64x256x32_F32E5M2E5M2_SS_TNILNSQ_7ScaleInE1ELSS_1EEEEEENS4_6LayoutINS5_IJSB_SD_SD_EEENS5_IJSD_NSA_ILi0EEESX_EEEEENS5_IJNS4_10UnderscoreES10_S10_EEEEENS4_23SM90_TMA_LOAD_MULTICASTENS4_14ComposedLayoutINS4_7SwizzleILi2ELi4ELi3EEENS4_18smem_ptr_flag_bitsILi8EEENSV_INS5_IJNSA_ILi8EEESJ_EEENS5_IJSJ_SD_EEEEEEEvNS4_8identityES13_S1D_vS1E_EENS_8epilogue10collective6detail29Sm90TmaWarpSpecializedAdapterINS1H_15DefaultEpilogueISL_SM_SM_NS1G_6thread17LinearCombinationISL_Li1EffLNS1L_9ScaleType4KindE0ELNS_15FloatRoundStyleE2ESL_EENS1_15EpilogueDefaultEEEEEvvEEEEvNT_6ParamsE --------------------------
	.section	.nv.shared._ZN7cutlass13device_kernelINS_4gemm6kernel13GemmUniversalIN4cute5tupleIJiiiiEEENS1_10collective13CollectiveMmaINS1_37MainloopSm90TmaGmmaWarpSpecializedFP8ILi9ENS5_IJNS4_1CILi2EEENSA_ILi4EEENSA_ILi1EEEEEENS1_35KernelTmaWarpSpecializedCooperativeEEENS5_IJNSA_ILi128EEENSA_ILi256EEENSA_ILi64EEEEEENS_12float_e5m2_tENS5_IJlSD_lEEESL_SM_NS4_8TiledMMAINS4_8MMA_AtomIJNS4_4SM904GMMA31MMA_64x256x32_F32E5M2E5M2_SS_TNILNSQ_7ScaleInE1ELSS_1EEEEEENS4_6LayoutINS5_IJSB_SD_SD_EEENS5_IJSD_NSA_ILi0EEESX_EEEEENS5_IJNS4_10UnderscoreES10_S10_EEEEENS4_23SM90_TMA_LOAD_MULTICASTENS4_14ComposedLayoutINS4_7SwizzleILi2ELi4ELi3EEENS4_18smem_ptr_flag_bitsILi8EEENSV_INS5_IJNSA_ILi8EEESJ_EEENS5_IJSJ_SD_EEEEEEEvNS4_8identityES13_S1D_vS1E_EENS_8epilogue10collective6detail29Sm90TmaWarpSpecializedAdapterINS1H_15DefaultEpilogueISL_SM_SM_NS1G_6thread17LinearCombinationISL_Li1EffLNS1L_9ScaleType4KindE0ELNS_15FloatRoundStyleE2ESL_EENS1_15EpilogueDefaultEEEEEvvEEEEvNT_6ParamsE,"aw",@nobits
	.sectionflags	@""
	.align	16
	.zero		1024


//--------------------- .nv.shared.reserved.0     --------------------------
	.section	.nv.shared.reserved.0,"aw",@nobits
	.weak		__nv_reservedSMEM_offset_0_alias
	.size		__nv_reservedSMEM_offset_0_alias, 0, 0
	.other		__nv_reservedSMEM_offset_0_alias,@"STO_CUDA_RESERVED_SHARED STV_DEFAULT"
__nv_reservedSMEM_offset_0_alias:
	.zero		0


//--------------------- .nv.global                --------------------------
	.section	.nv.global,"aw",@nobits
.nv.global:
	.type		_ZN40_INTERNAL_9ad8ab9a_4_k_cu_09b9d5b2_256744cute1_E,@object
	.size		_ZN40_INTERNAL_9ad8ab9a_4_k_cu_09b9d5b2_256744cute1_E,(_ZN40_INTERNAL_9ad8ab9a_4_k_cu_09b9d5b2_256744cuda3std3__45__cpo6cbeginE - _ZN40_INTERNAL_9ad8ab9a_4_k_cu_09b9d5b2_256744cute1_E)
_ZN40_INTERNAL_9ad8ab9a_4_k_cu_09b9d5b2_256744cute1_E:
	.zero		1
	.type		_ZN40_INTERNAL_9ad8ab9a_4_k_cu_09b9d5b2_256744cuda3std3__45__cpo6cbeginE,@object
	.size		_ZN40_INTERNAL_9ad8ab9a_4_k_cu_09b9d5b2_256744cuda3std3__45__cpo6cbeginE,(_ZN40_INTERNAL_9ad8ab9a_4_k_cu_09b9d5b2_256744cuda3std3__48in_placeE - _ZN40_INTERNAL_9ad8ab9a_4_k_cu_09b9d5b2_256744cuda3std3__45__cpo6cbeginE)
_ZN40_INTERNAL_9ad8ab9a_4_k_cu_09b9d5b2_256744cuda3std3__45__cpo6cbeginE:
	.zero		1
	.type		_ZN40_INTERNAL_9ad8ab9a_4_k_cu_09b9d5b2_256744cuda3std3__48in_placeE,@object
	.size		_ZN40_INTERNAL_9ad8ab9a_4_k_cu_09b9d5b2_256744cuda3std3__48in_placeE,(_ZN40_INTERNAL_9ad8ab9a_4_k_cu_09b9d5b2_256744cuda3std6ranges3__45__cpo9iter_moveE - _ZN40_INTERNAL_9ad8ab9a_4_k_cu_09b9d5b2_256744cuda3std3__48in_placeE)
_ZN40_INTERNAL_9ad8ab9a_4_k_cu_09b9d5b2_256744cuda3std3__48in_placeE:
	.zero		1
	.type		_ZN40_INTERNAL_9ad8ab9a_4_k_cu_09b9d5b2_256744cuda3std6ranges3__45__cpo9iter_moveE,@object
	.size		_ZN40_INTERNAL_9ad8ab9a_4_k_cu_09b9d5b2_256744cuda3std6ranges3__45__cpo9iter_moveE,(_ZN40_INTERNAL_9ad8ab9a_4_k_cu_09b9d5b2_256744cuda3std3__45__cpo5beginE - _ZN40_INTERNAL_9ad8ab9a_4_k_cu_09b9d5b2_256744cuda3std6ranges3__45__cpo9iter_moveE)
_ZN40_INTERNAL_9ad8ab9a_4_k_cu_09b9d5b2_256744cuda3std6ranges3__45__cpo9iter_moveE:
	.zero		1
	.type		_ZN40_INTERNAL_9ad8ab9a_4_k_cu_09b9d5b2_256744cuda3std3__45__cpo5beginE,@object
	.size		_ZN40_INTERNAL_9ad8ab9a_4_k_cu_09b9d5b2_256744cuda3std3__45__cpo5beginE,(_ZN40_INTERNAL_9ad8ab9a_4_k_cu_09b9d5b2_256744cuda3std3__442_GLOBAL__N__9ad8ab9a_4_k_cu_09b9d5b2_256746ignoreE - _ZN40_INTERNAL_9ad8ab9a_4_k_cu_09b9d5b2_256744cuda3std3__45__cpo5beginE)
_ZN40_INTERNAL_9ad8ab9a_4_k_cu_09b9d5b2_256744cuda3std3__45__cpo5beginE:
	.zero		1
	.type		_ZN40_INTERNAL_9ad8ab9a_4_k_cu_09b9d5b2_256744cuda3std3__442_GLOBAL__N__9ad8ab9a_4_k_cu_09b9d5b2_256746ignoreE,@object
	.size		_ZN40_INTERNAL_9ad8ab9a_4_k_cu_09b9d5b2_256744cuda3std3__442_GLOBAL__N__9ad8ab9a_4_k_cu_09b9d5b2_256746ignoreE,(_ZN40_INTERNAL_9ad8ab9a_4_k_cu_09b9d5b2_256744cute7productE - _ZN40_INTERNAL_9ad8ab9a_4_k_cu_09b9d5b2_256744cuda3std3__442_GLOBAL__N__9ad8ab9a_4_k_cu_09b9d5b2_256746ignoreE)
_ZN40_INTERNAL_9ad8ab9a_4_k_cu_09b9d5b2_256744cuda3std3__442_GLOBAL__N__9ad8ab9a_4_k_cu_09b9d5b2_256746ignoreE:
	.zero		1
	.type		_ZN40_INTERNAL_9ad8ab9a_4_k_cu_09b9d5b2_256744cute7productE,@object
	.size		_ZN40_INTERNAL_9ad8ab9a_4_k_cu_09b9d5b2_256744cute7productE,(_ZN40_INTERNAL_9ad8ab9a_4_k_cu_09b9d5b2_256744cuda3std3__45__cpo3endE - _ZN40_INTERNAL_9ad8ab9a_4_k_cu_09b9d5b2_256744cute7productE)
_ZN40_INTERNAL_9ad8ab9a_4_k_cu_09b9d5b2_256744cute7productE:
	.zero		1
	.type		_ZN40_INTERNAL_9ad8ab9a_4_k_cu_09b9d5b2_256744cuda3std3__45__cpo3endE,@object
	.size		_ZN40_INTERNAL_9ad8ab9a_4_k_cu_09b9d5b2_256744cuda3std3__45__cpo3endE,(_ZN40_INTERNAL_9ad8ab9a_4_k_cu_09b9d5b2_256744cuda3std3__419piecewise_constructE - _ZN40_INTERNAL_9ad8ab9a_4_k_cu_09b9d5b2_256744cuda3std3__45__cpo3endE)
_ZN40_INTERNAL_9ad8ab9a_4_k_cu_09b9d5b2_256744cuda3std3__45__cpo3endE:
	.zero		1
	.type		_ZN40_INTERNAL_9ad8ab9a_4_k_cu_09b9d5b2_256744cuda3std3__419piecewise_constructE,@object
	.size		_ZN40_INTERNAL_9ad8ab9a_4_k_cu_09b9d5b2_256744cuda3std3__419piecewise_constructE,(_ZN40_INTERNAL_9ad8ab9a_4_k_cu_09b9d5b2_256744cuda3std3__45__cpo4cendE - _ZN40_INTERNAL_9ad8ab9a_4_k_cu_09b9d5b2_256744cuda3std3__419piecewise_constructE)
_ZN40_INTERNAL_9ad8ab9a_4_k_cu_09b9d5b2_256744cuda3std3__419piecewise_constructE:
	.zero		1
	.type		_ZN40_INTERNAL_9ad8ab9a_4_k_cu_09b9d5b2_256744cuda3std3__45__cpo4cendE,@object
	.size		_ZN40_INTERNAL_9ad8ab9a_4_k_cu_09b9d5b2_256744cuda3std3__45__cpo4cendE,(_ZN40_INTERNAL_9ad8ab9a_4_k_cu_09b9d5b2_256744cuda3std6ranges3__45__cpo4swapE - _ZN40_INTERNAL_9ad8ab9a_4_k_cu_09b9d5b2_256744cuda3std3__45__cpo4cendE)
_ZN40_INTERNAL_9ad8ab9a_4_k_cu_09b9d5b2_256744cuda3std3__45__cpo4cendE:
	.zero		1
	.type		_ZN40_INTERNAL_9ad8ab9a_4_k_cu_09b9d5b2_256744cuda3std6ranges3__45__cpo4swapE,@object
	.size		_ZN40_INTERNAL_9ad8ab9a_4_k_cu_09b9d5b2_256744cuda3std6ranges3__45__cpo4swapE,(.L_7 - _ZN40_INTERNAL_9ad8ab9a_4_k_cu_09b9d5b2_256744cuda3std6ranges3__45__cpo4swapE)
_ZN40_INTERNAL_9ad8ab9a_4_k_cu_09b9d5b2_256744cuda3std6ranges3__45__cpo4swapE:
	.zero		1
.L_7:


//--------------------- .nv.constant0._ZN7cutlass13device_kernelINS_4gemm6kernel13GemmUniversalIN4cute5tupleIJiiiiEEENS1_10collective13CollectiveMmaINS1_37MainloopSm90TmaGmmaWarpSpecializedFP8ILi9ENS5_IJNS4_1CILi2EEENSA_ILi4EEENSA_ILi1EEEEEENS1_35KernelTmaWarpSpecializedCooperativeEEENS5_IJNSA_ILi128EEENSA_ILi256EEENSA_ILi64EEEEEENS_12float_e5m2_tENS5_IJlSD_lEEESL_SM_NS4_8TiledMMAINS4_8MMA_AtomIJNS4_4SM904GMMA31MMA_64x256x32_F32E5M2E5M2_SS_TNILNSQ_7ScaleInE1ELSS_1EEEEEENS4_6LayoutINS5_IJSB_SD_SD_EEENS5_IJSD_NSA_ILi0EEESX_EEEEENS5_IJNS4_10UnderscoreES10_S10_EEEEENS4_23SM90_TMA_LOAD_MULTICASTENS4_14ComposedLayoutINS4_7SwizzleILi2ELi4ELi3EEENS4_18smem_ptr_flag_bitsILi8EEENSV_INS5_IJNSA_ILi8EEESJ_EEENS5_IJSJ_SD_EEEEEEEvNS4_8identityES13_S1D_vS1E_EENS_8epilogue10collective6detail29Sm90TmaWarpSpecializedAdapterINS1H_15DefaultEpilogueISL_SM_SM_NS1G_6thread17LinearCombinationISL_Li1EffLNS1L_9ScaleType4KindE0ELNS_15FloatRoundStyleE2ESL_EENS1_15EpilogueDefaultEEEEEvvEEEEvNT_6ParamsE --------------------------
	.section	.nv.constant0._ZN7cutlass13device_kernelINS_4gemm6kernel13GemmUniversalIN4cute5tupleIJiiiiEEENS1_10collective13CollectiveMmaINS1_37MainloopSm90TmaGmmaWarpSpecializedFP8ILi9ENS5_IJNS4_1CILi2EEENSA_ILi4EEENSA_ILi1EEEEEENS1_35KernelTmaWarpSpecializedCooperativeEEENS5_IJNSA_ILi128EEENSA_ILi256EEENSA_ILi64EEEEEENS_12float_e5m2_tENS5_IJlSD_lEEESL_SM_NS4_8TiledMMAINS4_8MMA_AtomIJNS4_4SM904GMMA31MMA_64x256x32_F32E5M2E5M2_SS_TNILNSQ_7ScaleInE1ELSS_1EEEEEENS4_6LayoutINS5_IJSB_SD_SD_EEENS5_IJSD_NSA_ILi0EEESX_EEEEENS5_IJNS4_10UnderscoreES10_S10_EEEEENS4_23SM90_TMA_LOAD_MULTICASTENS4_14ComposedLayoutINS4_7SwizzleILi2ELi4ELi3EEENS4_18smem_ptr_flag_bitsILi8EEENSV_INS5_IJNSA_ILi8EEESJ_EEENS5_IJSJ_SD_EEEEEEEvNS4_8identityES13_S1D_vS1E_EENS_8epilogue10collective6detail29Sm90TmaWarpSpecializedAdapterINS1H_15DefaultEpilogueISL_SM_SM_NS1G_6thread17LinearCombinationISL_Li1EffLNS1L_9ScaleType4KindE0ELNS_15FloatRoundStyleE2ESL_EENS1_15EpilogueDefaultEEEEEvvEEEEvNT_6ParamsE,"a",@progbits
	.sectionflags	@""
	.align	4
.nv.constant0._ZN7cutlass13device_kernelINS_4gemm6kernel13GemmUniversalIN4cute5tupleIJiiiiEEENS1_10collective13CollectiveMmaINS1_37MainloopSm90TmaGmmaWarpSpecializedFP8ILi9ENS5_IJNS4_1CILi2EEENSA_ILi4EEENSA_ILi1EEEEEENS1_35KernelTmaWarpSpecializedCooperativeEEENS5_IJNSA_ILi128EEENSA_ILi256EEENSA_ILi64EEEEEENS_12float_e5m2_tENS5_IJlSD_lEEESL_SM_NS4_8TiledMMAINS4_8MMA_AtomIJNS4_4SM904GMMA31MMA_64x256x32_F32E5M2E5M2_SS_TNILNSQ_7ScaleInE1ELSS_1EEEEEENS4_6LayoutINS5_IJSB_SD_SD_EEENS5_IJSD_NSA_ILi0EEESX_EEEEENS5_IJNS4_10UnderscoreES10_S10_EEEEENS4_23SM90_TMA_LOAD_MULTICASTENS4_14ComposedLayoutINS4_7SwizzleILi2ELi4ELi3EEENS4_18smem_ptr_flag_bitsILi8EEENSV_INS5_IJNSA_ILi8EEESJ_EEENS5_IJSJ_SD_EEEEEEEvNS4_8identityES13_S1D_vS1E_EENS_8epilogue10collective6detail29Sm90TmaWarpSpecializedAdapterINS1H_15DefaultEpilogueISL_SM_SM_NS1G_6thread17LinearCombinationISL_Li1EffLNS1L_9ScaleType4KindE0ELNS_15FloatRoundStyleE2ESL_EENS1_15EpilogueDefaultEEEEEvvEEEEvNT_6ParamsE:
	.zero		1664


//--------------------- SYMBOLS --------------------------

	.type		.nv.reservedSmem.offset0,@object
	.size		.nv.reservedSmem.offset0,0x4
